//
// Generated by NVIDIA NVVM Compiler
//
// Compiler Build ID: CL-36424714
// Cuda compilation tools, release 13.0, V13.0.88
// Based on NVVM 20.0.0
//

.version 9.0
.target sm_100
.address_size 64

	// .globl	_Z4calciPdS_
.extern .shared .align 16 .b8 sdata[];

.visible .entry _Z4calciPdS_(
	.param .u32 _Z4calciPdS__param_0,
	.param .u64 .ptr .align 1 _Z4calciPdS__param_1,
	.param .u64 .ptr .align 1 _Z4calciPdS__param_2
)
{
	.reg .pred 	%p<17>;
	.reg .b32 	%r<20>;
	.reg .b64 	%rd<20>;
	.reg .b64 	%fd<20>;

	ld.param.u32 	%r4, [_Z4calciPdS__param_0];
	ld.param.u64 	%rd3, [_Z4calciPdS__param_1];
	ld.param.u64 	%rd4, [_Z4calciPdS__param_2];
	cvta.to.global.u64 	%rd1, %rd3;
	cvta.to.global.u64 	%rd2, %rd4;
	mov.u32 	%r5, %tid.y;
	mov.u32 	%r6, %ctaid.y;
	mov.u32 	%r7, %ntid.y;
	mad.lo.s32 	%r8, %r6, %r7, %r5;
	mov.u32 	%r9, %tid.x;
	mov.u32 	%r10, %ctaid.x;
	mov.u32 	%r11, %ntid.x;
	mad.lo.s32 	%r12, %r10, %r11, %r9;
	setp.ne.s32 	%p1, %r12, 0;
	add.s32 	%r13, %r4, -1;
	setp.ne.s32 	%p2, %r12, %r13;
	and.pred  	%p3, %p1, %p2;
	setp.ne.s32 	%p4, %r8, 0;
	and.pred  	%p5, %p4, %p3;
	setp.ne.s32 	%p6, %r8, %r13;
	and.pred  	%p7, %p5, %p6;
	@%p7 bra 	$L__BB0_2;
	mad.lo.s32 	%r19, %r12, %r4, %r8;
	mul.wide.s32 	%rd17, %r19, 8;
	add.s64 	%rd18, %rd2, %rd17;
	ld.global.f64 	%fd19, [%rd18];
	add.s64 	%rd19, %rd1, %rd17;
	st.global.f64 	[%rd19], %fd19;
	bra.uni 	$L__BB0_3;
$L__BB0_2:
	mul.lo.s32 	%r14, %r12, %r4;
	add.s32 	%r15, %r14, %r4;
	cvt.s64.s32 	%rd5, %r15;
	cvt.u64.u32 	%rd6, %r8;
	add.s64 	%rd7, %rd5, %rd6;
	shl.b64 	%rd8, %rd7, 3;
	add.s64 	%rd9, %rd2, %rd8;
	ld.global.f64 	%fd1, [%rd9+8];
	ld.global.f64 	%fd2, [%rd9+-8];
	add.s32 	%r16, %r12, -1;
	mul.lo.s32 	%r17, %r16, %r4;
	cvt.s64.s32 	%rd10, %r17;
	add.s64 	%rd11, %rd10, %rd6;
	shl.b64 	%rd12, %rd11, 3;
	add.s64 	%rd13, %rd2, %rd12;
	ld.global.f64 	%fd3, [%rd13+-8];
	ld.global.f64 	%fd4, [%rd13+8];
	add.s32 	%r18, %r14, %r8;
	mul.wide.s32 	%rd14, %r18, 8;
	add.s64 	%rd15, %rd2, %rd14;
	ld.global.f64 	%fd5, [%rd15];
	min.f64 	%fd6, %fd1, 0d7FEFFFFFFFFFFFFF;
	setp.gtu.f64 	%p8, %fd2, %fd6;
	setp.gtu.f64 	%p9, %fd2, 0d7FEFFFFFFFFFFFFF;
	setp.ltu.f64 	%p10, %fd2, %fd6;
	selp.f64 	%fd7, 0d7FEFFFFFFFFFFFFF, %fd2, %p10;
	selp.f64 	%fd8, 0d7FEFFFFFFFFFFFFF, %fd7, %p9;
	selp.f64 	%fd9, %fd6, %fd2, %p8;
	selp.f64 	%fd10, %fd8, %fd6, %p8;
	setp.gtu.f64 	%p11, %fd3, %fd9;
	setp.gtu.f64 	%p12, %fd3, %fd10;
	setp.ltu.f64 	%p13, %fd3, %fd9;
	selp.f64 	%fd11, %fd10, %fd3, %p13;
	selp.f64 	%fd12, %fd10, %fd11, %p12;
	selp.f64 	%fd13, %fd9, %fd3, %p11;
	selp.f64 	%fd14, %fd12, %fd9, %p11;
	setp.gtu.f64 	%p14, %fd4, %fd13;
	setp.gtu.f64 	%p15, %fd4, %fd14;
	setp.ltu.f64 	%p16, %fd4, %fd13;
	selp.f64 	%fd15, %fd14, %fd4, %p16;
	selp.f64 	%fd16, %fd14, %fd15, %p15;
	selp.f64 	%fd17, %fd16, %fd13, %p14;
	add.f64 	%fd18, %fd5, %fd17;
	add.s64 	%rd16, %rd1, %rd14;
	st.global.f64 	[%rd16], %fd18;
$L__BB0_3:
	bar.sync 	0;
	ret;

}
	// .globl	_Z6reducePdS_
.visible .entry _Z6reducePdS_(
	.param .u64 .ptr .align 1 _Z6reducePdS__param_0,
	.param .u64 .ptr .align 1 _Z6reducePdS__param_1
)
{
	.reg .pred 	%p<12>;
	.reg .b32 	%r<38>;
	.reg .b64 	%rd<9>;
	.reg .b64 	%fd<18>;

	ld.param.u64 	%rd2, [_Z6reducePdS__param_0];
	ld.param.u64 	%rd1, [_Z6reducePdS__param_1];
	cvta.to.global.u64 	%rd3, %rd2;
	mov.u32 	%r20, %tid.x;
	mov.u32 	%r21, %ntid.x;
	mov.u32 	%r22, %tid.y;
	mad.lo.s32 	%r1, %r20, %r21, %r22;
	mov.u32 	%r23, %ctaid.x;
	mov.u32 	%r24, %ctaid.y;
	mad.lo.s32 	%r2, %r23, %r21, %r24;
	mul.lo.s32 	%r25, %r21, %r2;
	shl.b32 	%r26, %r25, 1;
	add.s32 	%r27, %r26, %r1;
	mul.wide.u32 	%rd4, %r27, 8;
	add.s64 	%rd5, %rd3, %rd4;
	ld.global.f64 	%fd1, [%rd5];
	shl.b32 	%r28, %r1, 3;
	mov.u32 	%r29, sdata;
	add.s32 	%r3, %r29, %r28;
	st.shared.f64 	[%r3], %fd1;
	bar.sync 	0;
	mov.u32 	%r30, %ntid.y;
	mul.lo.s32 	%r4, %r21, %r30;
	setp.lt.u32 	%p1, %r4, 2;
	@%p1 bra 	$L__BB1_18;
	add.s32 	%r5, %r4, -1;
	add.s32 	%r32, %r4, -2;
	and.b32  	%r6, %r5, 3;
	setp.lt.u32 	%p2, %r32, 3;
	mov.b32 	%r37, 1;
	@%p2 bra 	$L__BB1_13;
	and.b32  	%r7, %r5, -4;
	mov.b32 	%r34, 0;
$L__BB1_3:
	add.s32 	%r9, %r34, 1;
	setp.ge.u32 	%p3, %r1, %r9;
	@%p3 bra 	$L__BB1_5;
	ld.shared.f64 	%fd2, [%r3+8];
	ld.shared.f64 	%fd3, [%r3];
	add.f64 	%fd4, %fd2, %fd3;
	st.shared.f64 	[%r3], %fd4;
$L__BB1_5:
	bar.sync 	0;
	setp.gt.u32 	%p4, %r1, %r9;
	@%p4 bra 	$L__BB1_7;
	ld.shared.f64 	%fd5, [%r3+8];
	ld.shared.f64 	%fd6, [%r3];
	add.f64 	%fd7, %fd5, %fd6;
	st.shared.f64 	[%r3], %fd7;
$L__BB1_7:
	bar.sync 	0;
	add.s32 	%r10, %r9, 2;
	setp.ge.u32 	%p5, %r1, %r10;
	@%p5 bra 	$L__BB1_9;
	ld.shared.f64 	%fd8, [%r3+8];
	ld.shared.f64 	%fd9, [%r3];
	add.f64 	%fd10, %fd8, %fd9;
	st.shared.f64 	[%r3], %fd10;
$L__BB1_9:
	bar.sync 	0;
	add.s32 	%r11, %r10, 1;
	setp.ge.u32 	%p6, %r1, %r11;
	@%p6 bra 	$L__BB1_11;
	ld.shared.f64 	%fd11, [%r3+8];
	ld.shared.f64 	%fd12, [%r3];
	add.f64 	%fd13, %fd11, %fd12;
	st.shared.f64 	[%r3], %fd13;
$L__BB1_11:
	bar.sync 	0;
	add.s32 	%r34, %r34, 4;
	setp.ne.s32 	%p7, %r11, %r7;
	@%p7 bra 	$L__BB1_3;
	add.s32 	%r37, %r34, 1;
$L__BB1_13:
	setp.eq.s32 	%p8, %r6, 0;
	@%p8 bra 	$L__BB1_18;
	neg.s32 	%r36, %r6;
$L__BB1_15:
	.pragma "nounroll";
	setp.ge.u32 	%p9, %r1, %r37;
	@%p9 bra 	$L__BB1_17;
	ld.shared.f64 	%fd14, [%r3+8];
	ld.shared.f64 	%fd15, [%r3];
	add.f64 	%fd16, %fd14, %fd15;
	st.shared.f64 	[%r3], %fd16;
$L__BB1_17:
	bar.sync 	0;
	add.s32 	%r37, %r37, 1;
	add.s32 	%r36, %r36, 1;
	setp.ne.s32 	%p10, %r36, 0;
	@%p10 bra 	$L__BB1_15;
$L__BB1_18:
	setp.ne.s32 	%p11, %r1, 0;
	@%p11 bra 	$L__BB1_20;
	ld.shared.f64 	%fd17, [sdata];
	cvta.to.global.u64 	%rd6, %rd1;
	mul.wide.u32 	%rd7, %r2, 8;
	add.s64 	%rd8, %rd6, %rd7;
	st.global.f64 	[%rd8], %fd17;
$L__BB1_20:
	ret;

}
	// .globl	_Z12verificationPdi
.visible .entry _Z12verificationPdi(
	.param .u64 .ptr .align 1 _Z12verificationPdi_param_0,
	.param .u32 _Z12verificationPdi_param_1
)
{
	.reg .pred 	%p<12>;
	.reg .b32 	%r<32>;
	.reg .b64 	%rd<34>;
	.reg .b64 	%fd<93>;

	ld.param.u64 	%rd7, [_Z12verificationPdi_param_0];
	ld.param.u32 	%r18, [_Z12verificationPdi_param_1];
	cvta.to.global.u64 	%rd1, %rd7;
	setp.lt.s32 	%p1, %r18, 1;
	mov.f64 	%fd91, 0d0000000000000000;
	@%p1 bra 	$L__BB2_16;
	and.b32  	%r1, %r18, 15;
	add.s32 	%r2, %r1, -1;
	and.b32  	%r3, %r18, 7;
	add.s32 	%r4, %r3, -1;
	and.b32  	%r5, %r18, 2147483632;
	and.b32  	%r6, %r18, 3;
	neg.s32 	%r7, %r5;
	add.s64 	%rd2, %rd1, 64;
	mov.f64 	%fd91, 0d0000000000000000;
	mov.b32 	%r27, 0;
$L__BB2_2:
	setp.lt.u32 	%p2, %r18, 16;
	mul.lo.s32 	%r9, %r27, %r18;
	mov.b32 	%r30, 0;
	@%p2 bra 	$L__BB2_5;
	mul.wide.u32 	%rd8, %r9, 8;
	add.s64 	%rd33, %rd2, %rd8;
	mov.u32 	%r28, %r7;
$L__BB2_4:
	.pragma "nounroll";
	ld.global.f64 	%fd20, [%rd33+-64];
	add.f64 	%fd21, %fd91, %fd20;
	ld.global.f64 	%fd22, [%rd33+-56];
	add.f64 	%fd23, %fd21, %fd22;
	ld.global.f64 	%fd24, [%rd33+-48];
	add.f64 	%fd25, %fd23, %fd24;
	ld.global.f64 	%fd26, [%rd33+-40];
	add.f64 	%fd27, %fd25, %fd26;
	ld.global.f64 	%fd28, [%rd33+-32];
	add.f64 	%fd29, %fd27, %fd28;
	ld.global.f64 	%fd30, [%rd33+-24];
	add.f64 	%fd31, %fd29, %fd30;
	ld.global.f64 	%fd32, [%rd33+-16];
	add.f64 	%fd33, %fd31, %fd32;
	ld.global.f64 	%fd34, [%rd33+-8];
	add.f64 	%fd35, %fd33, %fd34;
	ld.global.f64 	%fd36, [%rd33];
	add.f64 	%fd37, %fd35, %fd36;
	ld.global.f64 	%fd38, [%rd33+8];
	add.f64 	%fd39, %fd37, %fd38;
	ld.global.f64 	%fd40, [%rd33+16];
	add.f64 	%fd41, %fd39, %fd40;
	ld.global.f64 	%fd42, [%rd33+24];
	add.f64 	%fd43, %fd41, %fd42;
	ld.global.f64 	%fd44, [%rd33+32];
	add.f64 	%fd45, %fd43, %fd44;
	ld.global.f64 	%fd46, [%rd33+40];
	add.f64 	%fd47, %fd45, %fd46;
	ld.global.f64 	%fd48, [%rd33+48];
	add.f64 	%fd49, %fd47, %fd48;
	ld.global.f64 	%fd50, [%rd33+56];
	add.f64 	%fd91, %fd49, %fd50;
	add.s32 	%r28, %r28, 16;
	add.s64 	%rd33, %rd33, 128;
	setp.ne.s32 	%p3, %r28, 0;
	mov.u32 	%r30, %r5;
	@%p3 bra 	$L__BB2_4;
$L__BB2_5:
	setp.eq.s32 	%p4, %r1, 0;
	@%p4 bra 	$L__BB2_15;
	setp.lt.u32 	%p5, %r2, 7;
	@%p5 bra 	$L__BB2_8;
	add.s32 	%r21, %r30, %r9;
	mul.wide.u32 	%rd9, %r21, 8;
	add.s64 	%rd10, %rd1, %rd9;
	ld.global.f64 	%fd52, [%rd10];
	add.f64 	%fd53, %fd91, %fd52;
	cvt.u64.u32 	%rd11, %r9;
	cvt.u64.u32 	%rd12, %r30;
	add.s64 	%rd13, %rd12, %rd11;
	shl.b64 	%rd14, %rd13, 3;
	add.s64 	%rd15, %rd1, %rd14;
	ld.global.f64 	%fd54, [%rd15+8];
	add.f64 	%fd55, %fd53, %fd54;
	ld.global.f64 	%fd56, [%rd15+16];
	add.f64 	%fd57, %fd55, %fd56;
	ld.global.f64 	%fd58, [%rd15+24];
	add.f64 	%fd59, %fd57, %fd58;
	ld.global.f64 	%fd60, [%rd15+32];
	add.f64 	%fd61, %fd59, %fd60;
	ld.global.f64 	%fd62, [%rd15+40];
	add.f64 	%fd63, %fd61, %fd62;
	ld.global.f64 	%fd64, [%rd15+48];
	add.f64 	%fd65, %fd63, %fd64;
	ld.global.f64 	%fd66, [%rd15+56];
	add.f64 	%fd91, %fd65, %fd66;
	add.s32 	%r30, %r30, 8;
$L__BB2_8:
	setp.eq.s32 	%p6, %r3, 0;
	@%p6 bra 	$L__BB2_15;
	setp.lt.u32 	%p7, %r4, 3;
	@%p7 bra 	$L__BB2_11;
	add.s32 	%r22, %r30, %r9;
	mul.wide.u32 	%rd16, %r22, 8;
	add.s64 	%rd17, %rd1, %rd16;
	ld.global.f64 	%fd68, [%rd17];
	add.f64 	%fd69, %fd91, %fd68;
	cvt.u64.u32 	%rd18, %r9;
	cvt.u64.u32 	%rd19, %r30;
	add.s64 	%rd20, %rd19, %rd18;
	shl.b64 	%rd21, %rd20, 3;
	add.s64 	%rd22, %rd1, %rd21;
	ld.global.f64 	%fd70, [%rd22+8];
	add.f64 	%fd71, %fd69, %fd70;
	ld.global.f64 	%fd72, [%rd22+16];
	add.f64 	%fd73, %fd71, %fd72;
	ld.global.f64 	%fd74, [%rd22+24];
	add.f64 	%fd91, %fd73, %fd74;
	add.s32 	%r30, %r30, 4;
$L__BB2_11:
	setp.eq.s32 	%p8, %r6, 0;
	@%p8 bra 	$L__BB2_15;
	setp.eq.s32 	%p9, %r6, 1;
	add.s32 	%r23, %r30, %r9;
	mul.wide.u32 	%rd23, %r23, 8;
	add.s64 	%rd24, %rd1, %rd23;
	ld.global.f64 	%fd75, [%rd24];
	add.f64 	%fd91, %fd91, %fd75;
	@%p9 bra 	$L__BB2_15;
	setp.eq.s32 	%p10, %r6, 2;
	cvt.u64.u32 	%rd25, %r9;
	cvt.u64.u32 	%rd26, %r30;
	add.s64 	%rd27, %rd26, %rd25;
	shl.b64 	%rd28, %rd27, 3;
	add.s64 	%rd6, %rd1, %rd28;
	ld.global.f64 	%fd76, [%rd6+8];
	add.f64 	%fd91, %fd91, %fd76;
	@%p10 bra 	$L__BB2_15;
	ld.global.f64 	%fd77, [%rd6+16];
	add.f64 	%fd91, %fd91, %fd77;
$L__BB2_15:
	add.s32 	%r27, %r27, 1;
	setp.ne.s32 	%p11, %r27, %r18;
	@%p11 bra 	$L__BB2_2;
$L__BB2_16:
	cvt.rn.f64.s32 	%fd78, %r18;
	mul.f64 	%fd79, %fd78, 0d3FE0000000000000;
	cvt.rmi.f64.f64 	%fd80, %fd79;
	cvt.rzi.s32.f64 	%r24, %fd80;
	mad.lo.s32 	%r25, %r24, %r18, %r24;
	mul.wide.s32 	%rd29, %r25, 8;
	add.s64 	%rd30, %rd1, %rd29;
	ld.global.f64 	%fd81, [%rd30];
	mul.lo.s32 	%r26, %r18, 37;
	mul.wide.s32 	%rd31, %r26, 8;
	add.s64 	%rd32, %rd1, %rd31;
	ld.global.f64 	%fd82, [%rd32+376];
	st.global.f64 	[%rd1], %fd91;
	st.global.f64 	[%rd1+8], %fd81;
	st.global.f64 	[%rd1+16], %fd82;
	ret;

}


// ===== COMPILED SASS (sm_100) =====

	.target	sm_100

	.elftype	@"ET_EXEC"


//--------------------- .note.nv.tkinfo           --------------------------
	.section	.note.nv.tkinfo,"",@"SHT_NOTE"
	.sectionflags	@"SHF_NOTE_NV_TKINFO"
	.tkinfo
        /*0018*/ 	.word	0x00000002
        /*0030*/ 	.string	""
        /*0030*/ 	.string	"ptxas"
        /*0030*/ 	.string	"Cuda compilation tools, release 13.0, V13.0.88"
        /*0030*/ 	.string	"Build cuda_13.0.r13.0/compiler.36424714_0"
        /*0030*/ 	.string	"-arch sm_100 -m 64 "



//--------------------- .note.nv.cuinfo           --------------------------
	.section	.note.nv.cuinfo,"",@"SHT_NOTE"
	.sectionflags	@"SHF_NOTE_NV_CUINFO"
        /*0018*/ 	.short	0x0002
        /*001a*/ 	.short	0x0064
        /*001c*/ 	.short	0x0082
	.zero		2


//--------------------- .nv.info                  --------------------------
	.section	.nv.info,"",@"SHT_CUDA_INFO"
	.align	4


	//----- nvinfo : EIATTR_REGCOUNT
	.align		4
        /*0000*/ 	.byte	0x04, 0x2f
        /*0002*/ 	.short	(.L_1 - .L_0)
	.align		4
.L_0:
        /*0004*/ 	.word	index@(_Z4calciPdS_)
        /*0008*/ 	.word	0x00000014


	//----- nvinfo : EIATTR_FRAME_SIZE
	.align		4
.L_1:
        /*000c*/ 	.byte	0x04, 0x11
        /*000e*/ 	.short	(.L_3 - .L_2)
	.align		4
.L_2:
        /*0010*/ 	.word	index@(_Z4calciPdS_)
        /*0014*/ 	.word	0x00000000


	//----- nvinfo : EIATTR_REGCOUNT
	.align		4
.L_3:
        /*0018*/ 	.byte	0x04, 0x2f
        /*001a*/ 	.short	(.L_5 - .L_4)
	.align		4
.L_4:
        /*001c*/ 	.word	index@(_Z6reducePdS_)
        /*0020*/ 	.word	0x0000000e


	//----- nvinfo : EIATTR_FRAME_SIZE
	.align		4
.L_5:
        /*0024*/ 	.byte	0x04, 0x11
        /*0026*/ 	.short	(.L_7 - .L_6)
	.align		4
.L_6:
        /*0028*/ 	.word	index@(_Z6reducePdS_)
        /*002c*/ 	.word	0x00000000


	//----- nvinfo : EIATTR_REGCOUNT
	.align		4
.L_7:
        /*0030*/ 	.byte	0x04, 0x2f
        /*0032*/ 	.short	(.L_9 - .L_8)
	.align		4
.L_8:
        /*0034*/ 	.word	index@(_Z12verificationPdi)
        /*0038*/ 	.word	0x0000001f


	//----- nvinfo : EIATTR_FRAME_SIZE
	.align		4
.L_9:
        /*003c*/ 	.byte	0x04, 0x11
        /*003e*/ 	.short	(.L_11 - .L_10)
	.align		4
.L_10:
        /*0040*/ 	.word	index@(_Z12verificationPdi)
        /*0044*/ 	.word	0x00000000


	//----- nvinfo : EIATTR_MIN_STACK_SIZE
	.align		4
.L_11:
        /*0048*/ 	.byte	0x04, 0x12
        /*004a*/ 	.short	(.L_13 - .L_12)
	.align		4
.L_12:
        /*004c*/ 	.word	index@(_Z12verificationPdi)
        /*0050*/ 	.word	0x00000000


	//----- nvinfo : EIATTR_MIN_STACK_SIZE
	.align		4
.L_13:
        /*0054*/ 	.byte	0x04, 0x12
        /*0056*/ 	.short	(.L_15 - .L_14)
	.align		4
.L_14:
        /*0058*/ 	.word	index@(_Z6reducePdS_)
        /*005c*/ 	.word	0x00000000


	//----- nvinfo : EIATTR_MIN_STACK_SIZE
	.align		4
.L_15:
        /*0060*/ 	.byte	0x04, 0x12
        /*0062*/ 	.short	(.L_17 - .L_16)
	.align		4
.L_16:
        /*0064*/ 	.word	index@(_Z4calciPdS_)
        /*0068*/ 	.word	0x00000000
.L_17:


//--------------------- .nv.compat                --------------------------
	.section	.nv.compat,"",@"SHT_CUDA_COMPAT_INFO"
	.align	4
        /*0000*/ 	.byte	0x02, 0x09, 0x00, 0x00, 0x02, 0x02, 0x01, 0x00, 0x02, 0x05, 0x05, 0x00, 0x03, 0x07, 0x01, 0x01
        /*0010*/ 	.byte	0x02, 0x03, 0x00, 0x00, 0x02, 0x06, 0x01, 0x00, 0x04, 0x0b, 0x08, 0x00, 0x01, 0x00, 0x00, 0x00
        /*0020*/ 	.byte	0x00, 0x00, 0x00, 0x00


//--------------------- .nv.info._Z12verificationPdi --------------------------
	.section	.nv.info._Z12verificationPdi,"",@"SHT_CUDA_INFO"
	.sectionflags	@""
	.align	4


	//----- nvinfo : EIATTR_CUDA_API_VERSION
	.align		4
        /*0000*/ 	.byte	0x04, 0x37
        /*0002*/ 	.short	(.L_19 - .L_18)
.L_18:
        /*0004*/ 	.word	0x00000082


	//----- nvinfo : EIATTR_KPARAM_INFO
	.align		4
.L_19:
        /*0008*/ 	.byte	0x04, 0x17
        /*000a*/ 	.short	(.L_21 - .L_20)
.L_20:
        /*000c*/ 	.word	0x00000000
        /*0010*/ 	.short	0x0001
        /*0012*/ 	.short	0x0008
        /*0014*/ 	.byte	0x00, 0xf0, 0x11, 0x00


	//----- nvinfo : EIATTR_KPARAM_INFO
	.align		4
.L_21:
        /*0018*/ 	.byte	0x04, 0x17
        /*001a*/ 	.short	(.L_23 - .L_22)
.L_22:
        /*001c*/ 	.word	0x00000000
        /*0020*/ 	.short	0x0000
        /*0022*/ 	.short	0x0000
        /*0024*/ 	.byte	0x00, 0xf5, 0x21, 0x00


	//----- nvinfo : EIATTR_SPARSE_MMA_MASK
	.align		4
.L_23:
        /*0028*/ 	.byte	0x03, 0x50
        /*002a*/ 	.short	0x0000


	//----- nvinfo : EIATTR_MAXREG_COUNT
	.align		4
        /*002c*/ 	.byte	0x03, 0x1b
        /*002e*/ 	.short	0x00ff


	//----- nvinfo : EIATTR_MERCURY_ISA_VERSION
	.align		4
        /*0030*/ 	.byte	0x03, 0x5f
        /*0032*/ 	.short	0x0101


	//----- nvinfo : EIATTR_VRC_CTA_INIT_COUNT
	.align		4
        /*0034*/ 	.byte	0x02, 0x4a
	.zero		1
	.zero		1


	//----- nvinfo : EIATTR_EXIT_INSTR_OFFSETS
	.align		4
        /*0038*/ 	.byte	0x04, 0x1c
        /*003a*/ 	.short	(.L_25 - .L_24)


	//   ....[0]....
.L_24:
        /*003c*/ 	.word	0x000009c0


	//----- nvinfo : EIATTR_CBANK_PARAM_SIZE
	.align		4
.L_25:
        /*0040*/ 	.byte	0x03, 0x19
        /*0042*/ 	.short	0x000c


	//----- nvinfo : EIATTR_PARAM_CBANK
	.align		4
        /*0044*/ 	.byte	0x04, 0x0a
        /*0046*/ 	.short	(.L_27 - .L_26)
	.align		4
.L_26:
        /*0048*/ 	.word	index@(.nv.constant0._Z12verificationPdi)
        /*004c*/ 	.short	0x0380
        /*004e*/ 	.short	0x000c


	//----- nvinfo : EIATTR_SW_WAR
	.align		4
.L_27:
        /*0050*/ 	.byte	0x04, 0x36
        /*0052*/ 	.short	(.L_29 - .L_28)
.L_28:
        /*0054*/ 	.word	0x00000008
.L_29:


//--------------------- .nv.info._Z6reducePdS_    --------------------------
	.section	.nv.info._Z6reducePdS_,"",@"SHT_CUDA_INFO"
	.sectionflags	@""
	.align	4


	//----- nvinfo : EIATTR_CUDA_API_VERSION
	.align		4
        /*0000*/ 	.byte	0x04, 0x37
        /*0002*/ 	.short	(.L_31 - .L_30)
.L_30:
        /*0004*/ 	.word	0x00000082


	//----- nvinfo : EIATTR_KPARAM_INFO
	.align		4
.L_31:
        /*0008*/ 	.byte	0x04, 0x17
        /*000a*/ 	.short	(.L_33 - .L_32)
.L_32:
        /*000c*/ 	.word	0x00000000
        /*0010*/ 	.short	0x0001
        /*0012*/ 	.short	0x0008
        /*0014*/ 	.byte	0x00, 0xf5, 0x21, 0x00


	//----- nvinfo : EIATTR_KPARAM_INFO
	.align		4
.L_33:
        /*0018*/ 	.byte	0x04, 0x17
        /*001a*/ 	.short	(.L_35 - .L_34)
.L_34:
        /*001c*/ 	.word	0x00000000
        /*0020*/ 	.short	0x0000
        /*0022*/ 	.short	0x0000
        /*0024*/ 	.byte	0x00, 0xf5, 0x21, 0x00


	//----- nvinfo : EIATTR_SPARSE_MMA_MASK
	.align		4
.L_35:
        /*0028*/ 	.byte	0x03, 0x50
        /*002a*/ 	.short	0x0000


	//----- nvinfo : EIATTR_MAXREG_COUNT
	.align		4
        /*002c*/ 	.byte	0x03, 0x1b
        /*002e*/ 	.short	0x00ff


	//----- nvinfo : EIATTR_NUM_BARRIERS
	.align		4
        /*0030*/ 	.byte	0x02, 0x4c
        /*0032*/ 	.byte	0x01
	.zero		1


	//----- nvinfo : EIATTR_MERCURY_ISA_VERSION
	.align		4
        /*0034*/ 	.byte	0x03, 0x5f
        /*0036*/ 	.short	0x0101


	//----- nvinfo : EIATTR_VRC_CTA_INIT_COUNT
	.align		4
        /*0038*/ 	.byte	0x02, 0x4a
	.zero		1
	.zero		1


	//----- nvinfo : EIATTR_EXIT_INSTR_OFFSETS
	.align		4
        /*003c*/ 	.byte	0x04, 0x1c
        /*003e*/ 	.short	(.L_37 - .L_36)


	//   ....[0]....
.L_36:
        /*0040*/ 	.word	0x000004c0


	//   ....[1]....
        /*0044*/ 	.word	0x00000540


	//----- nvinfo : EIATTR_CBANK_PARAM_SIZE
	.align		4
.L_37:
        /*0048*/ 	.byte	0x03, 0x19
        /*004a*/ 	.short	0x0010


	//----- nvinfo : EIATTR_PARAM_CBANK
	.align		4
        /*004c*/ 	.byte	0x04, 0x0a
        /*004e*/ 	.short	(.L_39 - .L_38)
	.align		4
.L_38:
        /*0050*/ 	.word	index@(.nv.constant0._Z6reducePdS_)
        /*0054*/ 	.short	0x0380
        /*0056*/ 	.short	0x0010


	//----- nvinfo : EIATTR_SW_WAR
	.align		4
.L_39:
        /*0058*/ 	.byte	0x04, 0x36
        /*005a*/ 	.short	(.L_41 - .L_40)
.L_40:
        /*005c*/ 	.word	0x00000008
.L_41:


//--------------------- .nv.info._Z4calciPdS_     --------------------------
	.section	.nv.info._Z4calciPdS_,"",@"SHT_CUDA_INFO"
	.sectionflags	@""
	.align	4


	//----- nvinfo : EIATTR_CUDA_API_VERSION
	.align		4
        /*0000*/ 	.byte	0x04, 0x37
        /*0002*/ 	.short	(.L_43 - .L_42)
.L_42:
        /*0004*/ 	.word	0x00000082


	//----- nvinfo : EIATTR_KPARAM_INFO
	.align		4
.L_43:
        /*0008*/ 	.byte	0x04, 0x17
        /*000a*/ 	.short	(.L_45 - .L_44)
.L_44:
        /*000c*/ 	.word	0x00000000
        /*0010*/ 	.short	0x0002
        /*0012*/ 	.short	0x0010
        /*0014*/ 	.byte	0x00, 0xf5, 0x21, 0x00


	//----- nvinfo : EIATTR_KPARAM_INFO
	.align		4
.L_45:
        /*0018*/ 	.byte	0x04, 0x17
        /*001a*/ 	.short	(.L_47 - .L_46)
.L_46:
        /*001c*/ 	.word	0x00000000
        /*0020*/ 	.short	0x0001
        /*0022*/ 	.short	0x0008
        /*0024*/ 	.byte	0x00, 0xf5, 0x21, 0x00


	//----- nvinfo : EIATTR_KPARAM_INFO
	.align		4
.L_47:
        /*0028*/ 	.byte	0x04, 0x17
        /*002a*/ 	.short	(.L_49 - .L_48)
.L_48:
        /*002c*/ 	.word	0x00000000
        /*0030*/ 	.short	0x0000
        /*0032*/ 	.short	0x0000
        /*0034*/ 	.byte	0x00, 0xf0, 0x11, 0x00


	//----- nvinfo : EIATTR_SPARSE_MMA_MASK
	.align		4
.L_49:
        /*0038*/ 	.byte	0x03, 0x50
        /*003a*/ 	.short	0x0000


	//----- nvinfo : EIATTR_MAXREG_COUNT
	.align		4
        /*003c*/ 	.byte	0x03, 0x1b
        /*003e*/ 	.short	0x00ff


	//----- nvinfo : EIATTR_NUM_BARRIERS
	.align		4
        /*0040*/ 	.byte	0x02, 0x4c
        /*0042*/ 	.byte	0x01
	.zero		1


	//----- nvinfo : EIATTR_MERCURY_ISA_VERSION
	.align		4
        /*0044*/ 	.byte	0x03, 0x5f
        /*0046*/ 	.short	0x0101


	//----- nvinfo : EIATTR_VRC_CTA_INIT_COUNT
	.align		4
        /*0048*/ 	.byte	0x02, 0x4a
	.zero		1
	.zero		1


	//----- nvinfo : EIATTR_EXIT_INSTR_OFFSETS
	.align		4
        /*004c*/ 	.byte	0x04, 0x1c
        /*004e*/ 	.short	(.L_51 - .L_50)


	//   ....[0]....
.L_50:
        /*0050*/ 	.word	0x00000590


	//----- nvinfo : EIATTR_CRS_STACK_SIZE
	.align		4
.L_51:
        /*0054*/ 	.byte	0x04, 0x1e
        /*0056*/ 	.short	(.L_53 - .L_52)
.L_52:
        /*0058*/ 	.word	0x00000000


	//----- nvinfo : EIATTR_CBANK_PARAM_SIZE
	.align		4
.L_53:
        /*005c*/ 	.byte	0x03, 0x19
        /*005e*/ 	.short	0x0018


	//----- nvinfo : EIATTR_PARAM_CBANK
	.align		4
        /*0060*/ 	.byte	0x04, 0x0a
        /*0062*/ 	.short	(.L_55 - .L_54)
	.align		4
.L_54:
        /*0064*/ 	.word	index@(.nv.constant0._Z4calciPdS_)
        /*0068*/ 	.short	0x0380
        /*006a*/ 	.short	0x0018


	//----- nvinfo : EIATTR_SW_WAR
	.align		4
.L_55:
        /*006c*/ 	.byte	0x04, 0x36
        /*006e*/ 	.short	(.L_57 - .L_56)
.L_56:
        /*0070*/ 	.word	0x00000008
.L_57:


//--------------------- .nv.callgraph             --------------------------
	.section	.nv.callgraph,"",@"SHT_CUDA_CALLGRAPH"
	.align	4
	.sectionentsize	8
	.align		4
        /*0000*/ 	.word	0x00000000
	.align		4
        /*0004*/ 	.word	0xffffffff
	.align		4
        /*0008*/ 	.word	0x00000000
	.align		4
        /*000c*/ 	.word	0xfffffffe
	.align		4
        /*0010*/ 	.word	0x00000000
	.align		4
        /*0014*/ 	.word	0xfffffffd
	.align		4
        /*0018*/ 	.word	0x00000000
	.align		4
        /*001c*/ 	.word	0xfffffffc


//--------------------- .text._Z12verificationPdi --------------------------
	.section	.text._Z12verificationPdi,"ax",@progbits
	.align	128
        .global         _Z12verificationPdi
        .type           _Z12verificationPdi,@function
        .size           _Z12verificationPdi,(.L_x_16 - _Z12verificationPdi)
        .other          _Z12verificationPdi,@"STO_CUDA_ENTRY STV_DEFAULT"
_Z12verificationPdi:
.text._Z12verificationPdi:
[----:B------:R-:W-:Y:S01]  /*0000*/  LDC R1, c[0x0][0x37c] ;  /* 0x0000df00ff017b82 */ /* 0x000fe20000000800 */
[----:B------:R-:W0:Y:S01]  /*0010*/  LDCU UR6, c[0x0][0x388] ;  /* 0x00007100ff0677ac */ /* 0x000e220008000800 */
[----:B------:R-:W-:Y:S01]  /*0020*/  CS2R R22, SRZ ;  /* 0x0000000000167805 */ /* 0x000fe2000001ff00 */
[----:B------:R-:W1:Y:S01]  /*0030*/  LDCU.64 UR4, c[0x0][0x380] ;  /* 0x00007000ff0477ac */ /* 0x000e620008000a00 */
[----:B------:R-:W-:Y:S01]  /*0040*/  UMOV UR7, 0x0 ;  /* 0x0000000000077882 */ /* 0x000fe20000000000 */
[----:B------:R-:W2:Y:S01]  /*0050*/  LDCU.64 UR8, c[0x0][0x358] ;  /* 0x00006b00ff0877ac */ /* 0x000ea20008000a00 */
[----:B0-----:R-:W-:Y:S01]  /*0060*/  IMAD.U32 R0, RZ, RZ, UR6 ;  /* 0x00000006ff007e24 */ /* 0x001fe2000f8e00ff */
[----:B------:R-:W-:Y:S02]  /*0070*/  UMOV UR6, 0x40 ;  /* 0x0000004000067882 */ /* 0x000fe40000000000 */
[----:B-1----:R-:W-:Y:S02]  /*0080*/  UIMAD.WIDE.U32 UR6, UR4, 0x1, UR6 ;  /* 0x00000001040678a5 */ /* 0x002fe4000f8e0006 */
[----:B------:R-:W-:-:S13]  /*0090*/  ISETP.GE.AND P0, PT, R0, 0x1, PT ;  /* 0x000000010000780c */ /* 0x000fda0003f06270 */
[----:B--2---:R-:W-:Y:S05]  /*00a0*/  @!P0 BRA `(.L_x_0) ;  /* 0x00000008000c8947 */ /* 0x004fea0003800000 */
[C---:B------:R-:W-:Y:S02]  /*00b0*/  LOP3.LUT R2, R0.reuse, 0xf, RZ, 0xc0, !PT ;  /* 0x0000000f00027812 */ /* 0x040fe400078ec0ff */
[----:B------:R-:W-:Y:S02]  /*00c0*/  CS2R R22, SRZ ;  /* 0x0000000000167805 */ /* 0x000fe4000001ff00 */
[----:B------:R-:W-:Y:S01]  /*00d0*/  LOP3.LUT R3, R0, 0x7, RZ, 0xc0, !PT ;  /* 0x0000000700037812 */ /* 0x000fe200078ec0ff */
[----:B------:R-:W-:Y:S01]  /*00e0*/  UIADD3 UR5, UPT, UPT, UR7, UR5, URZ ;  /* 0x0000000507057290 */ /* 0x000fe2000fffe0ff */
[----:B------:R-:W-:Y:S01]  /*00f0*/  VIADD R4, R2, 0xffffffff ;  /* 0xffffffff02047836 */ /* 0x000fe20000000000 */
[----:B------:R-:W-:Y:S02]  /*0100*/  UMOV UR4, URZ ;  /* 0x000000ff00047c82 */ /* 0x000fe40008000000 */
[----:B------:R-:W-:Y:S02]  /*0110*/  VIADD R5, R3, 0xffffffff ;  /* 0xffffffff03057836 */ /* 0x000fe40000000000 */
[----:B------:R-:W-:-:S02]  /*0120*/  ISETP.GE.U32.AND P1, PT, R4, 0x7, PT ;  /* 0x000000070400780c */ /* 0x000fc40003f26070 */
[C---:B------:R-:W-:Y:S02]  /*0130*/  LOP3.LUT R4, R0.reuse, 0x7ffffff0, RZ, 0xc0, !PT ;  /* 0x7ffffff000047812 */ /* 0x040fe400078ec0ff */
[----:B------:R-:W-:Y:S02]  /*0140*/  ISETP.GE.U32.AND P2, PT, R5, 0x3, PT ;  /* 0x000000030500780c */ /* 0x000fe40003f46070 */
[----:B------:R-:W-:Y:S01]  /*0150*/  LOP3.LUT R5, R0, 0x3, RZ, 0xc0, !PT ;  /* 0x0000000300057812 */ /* 0x000fe200078ec0ff */
[----:B------:R-:W-:-:S10]  /*0160*/  IMAD.MOV R24, RZ, RZ, -R4 ;  /* 0x000000ffff187224 */ /* 0x000fd400078e0a04 */
.L_x_6:
[----:B------:R-:W0:Y:S01]  /*0170*/  LDC R0, c[0x0][0x388] ;  /* 0x0000e200ff007b82 */ /* 0x000e220000000800 */
[----:B------:R-:W-:Y:S01]  /*0180*/  IMAD.MOV.U32 R28, RZ, RZ, RZ ;  /* 0x000000ffff1c7224 */ /* 0x000fe200078e00ff */
[C---:B0-----:R-:W-:Y:S01]  /*0190*/  ISETP.GE.U32.AND P3, PT, R0.reuse, 0x10, PT ;  /* 0x000000100000780c */ /* 0x041fe20003f66070 */
[----:B------:R-:W-:Y:S01]  /*01a0*/  IMAD R25, R0, UR4, RZ ;  /* 0x0000000400197c24 */ /* 0x000fe2000f8e02ff */
[----:B------:R-:W-:-:S06]  /*01b0*/  UIADD3 UR4, UPT, UPT, UR4, 0x1, URZ ;  /* 0x0000000104047890 */ /* 0x000fcc000fffe0ff */
[----:B------:R-:W-:-:S05]  /*01c0*/  ISETP.NE.AND P0, PT, R0, UR4, PT ;  /* 0x0000000400007c0c */ /* 0x000fca000bf05270 */
[----:B------:R-:W-:Y:S08]  /*01d0*/  @!P3 BRA `(.L_x_1) ;  /* 0x0000000000b0b947 */ /* 0x000ff00003800000 */
[----:B------:R-:W-:Y:S01]  /*01e0*/  IMAD.U32 R8, RZ, RZ, UR6 ;  /* 0x00000006ff087e24 */ /* 0x000fe2000f8e00ff */
[----:B------:R-:W-:Y:S01]  /*01f0*/  MOV R9, UR7 ;  /* 0x0000000700097c02 */ /* 0x000fe20008000f00 */
[----:B------:R-:W-:Y:S02]  /*0200*/  IMAD.U32 R7, RZ, RZ, UR5 ;  /* 0x00000005ff077e24 */ /* 0x000fe4000f8e00ff */
[----:B------:R-:W-:Y:S02]  /*0210*/  IMAD.MOV.U32 R6, RZ, RZ, R8 ;  /* 0x000000ffff067224 */ /* 0x000fe400078e0008 */
[----:B------:R-:W-:Y:S02]  /*0220*/  IMAD.MOV.U32 R26, RZ, RZ, R24 ;  /* 0x000000ffff1a7224 */ /* 0x000fe400078e0018 */
[----:B------:R-:W-:-:S07]  /*0230*/  IMAD.WIDE.U32 R6, R25, 0x8, R6 ;  /* 0x0000000819067825 */ /* 0x000fce00078e0006 */
.L_x_2:
[----:B------:R-:W2:Y:S04]  /*0240*/  LDG.E.64 R20, desc[UR8][R6.64+-0x40] ;  /* 0xffffc00806147981 */ /* 0x000ea8000c1e1b00 */
[----:B------:R-:W3:Y:S04]  /*0250*/  LDG.E.64 R8, desc[UR8][R6.64+-0x38] ;  /* 0xffffc80806087981 */ /* 0x000ee8000c1e1b00 */
[----:B------:R-:W4:Y:S04]  /*0260*/  LDG.E.64 R10, desc[UR8][R6.64+-0x30] ;  /* 0xffffd008060a7981 */ /* 0x000f28000c1e1b00 */
[----:B------:R-:W5:Y:S04]  /*0270*/  LDG.E.64 R12, desc[UR8][R6.64+-0x28] ;  /* 0xffffd808060c7981 */ /* 0x000f68000c1e1b00 */
[----:B------:R-:W5:Y:S04]  /*0280*/  LDG.E.64 R14, desc[UR8][R6.64+-0x20] ;  /* 0xffffe008060e7981 */ /* 0x000f68000c1e1b00 */
[----:B------:R-:W5:Y:S04]  /*0290*/  LDG.E.64 R16, desc[UR8][R6.64+-0x18] ;  /* 0xffffe80806107981 */ /* 0x000f68000c1e1b00 */
[----:B------:R-:W5:Y:S01]  /*02a0*/  LDG.E.64 R18, desc[UR8][R6.64+-0x10] ;  /* 0xfffff00806127981 */ /* 0x000f62000c1e1b00 */
[----:B--2---:R-:W-:-:S03]  /*02b0*/  DADD R20, R20, R22 ;  /* 0x0000000014147229 */ /* 0x004fc60000000016 */
[----:B------:R-:W2:Y:S05]  /*02c0*/  LDG.E.64 R22, desc[UR8][R6.64+-0x8] ;  /* 0xfffff80806167981 */ /* 0x000eaa000c1e1b00 */
[----:B---3--:R-:W-:Y:S02]  /*02d0*/  DADD R8, R20, R8 ;  /* 0x0000000014087229 */ /* 0x008fe40000000008 */
[----:B------:R-:W3:Y:S06]  /*02e0*/  LDG.E.64 R20, desc[UR8][R6.64] ;  /* 0x0000000806147981 */ /* 0x000eec000c1e1b00 */
[----:B----4-:R-:W-:-:S02]  /*02f0*/  DADD R10, R8, R10 ;  /* 0x00000000080a7229 */ /* 0x010fc4000000000a */
[----:B------:R-:W4:Y:S06]  /*0300*/  LDG.E.64 R8, desc[UR8][R6.64+0x8] ;  /* 0x0000080806087981 */ /* 0x000f2c000c1e1b00 */
[----:B-----5:R-:W-:Y:S02]  /*0310*/  DADD R12, R10, R12 ;  /* 0x000000000a0c7229 */ /* 0x020fe4000000000c */
[----:B------:R-:W5:Y:S06]  /*0320*/  LDG.E.64 R10, desc[UR8][R6.64+0x10] ;  /* 0x00001008060a7981 */ /* 0x000f6c000c1e1b00 */
[----:B------:R-:W-:-:S02]  /*0330*/  DADD R14, R12, R14 ;  /* 0x000000000c0e7229 */ /* 0x000fc4000000000e */
[----:B------:R-:W5:Y:S06]  /*0340*/  LDG.E.64 R12, desc[UR8][R6.64+0x18] ;  /* 0x00001808060c7981 */ /* 0x000f6c000c1e1b00 */
[----:B------:R-:W-:Y:S02]  /*0350*/  DADD R16, R14, R16 ;  /* 0x000000000e107229 */ /* 0x000fe40000000010 */
[----:B------:R-:W5:Y:S06]  /*0360*/  LDG.E.64 R14, desc[UR8][R6.64+0x20] ;  /* 0x00002008060e7981 */ /* 0x000f6c000c1e1b00 */
[----:B------:R-:W-:-:S02]  /*0370*/  DADD R18, R16, R18 ;  /* 0x0000000010127229 */ /* 0x000fc40000000012 */
[----:B------:R-:W5:Y:S06]  /*0380*/  LDG.E.64 R16, desc[UR8][R6.64+0x28] ;  /* 0x0000280806107981 */ /* 0x000f6c000c1e1b00 */
[----:B--2---:R-:W-:Y:S02]  /*0390*/  DADD R22, R18, R22 ;  /* 0x0000000012167229 */ /* 0x004fe40000000016 */
[----:B------:R-:W2:Y:S06]  /*03a0*/  LDG.E.64 R18, desc[UR8][R6.64+0x30] ;  /* 0x0000300806127981 */ /* 0x000eac000c1e1b00 */
[----:B---3--:R-:W-:-:S02]  /*03b0*/  DADD R20, R22, R20 ;  /* 0x0000000016147229 */ /* 0x008fc40000000014 */
[----:B------:R0:W3:Y:S01]  /*03c0*/  LDG.E.64 R22, desc[UR8][R6.64+0x38] ;  /* 0x0000380806167981 */ /* 0x0000e2000c1e1b00 */
[----:B------:R-:W-:-:S05]  /*03d0*/  VIADD R26, R26, 0x10 ;  /* 0x000000101a1a7836 */ /* 0x000fca0000000000 */
[----:B----4-:R-:W-:Y:S01]  /*03e0*/  DADD R8, R20, R8 ;  /* 0x0000000014087229 */ /* 0x010fe20000000008 */
[----:B------:R-:W-:Y:S02]  /*03f0*/  ISETP.NE.AND P3, PT, R26, RZ, PT ;  /* 0x000000ff1a00720c */ /* 0x000fe40003f65270 */
[----:B0-----:R-:W-:-:S05]  /*0400*/  IADD3 R6, P4, PT, R6, 0x80, RZ ;  /* 0x0000008006067810 */ /* 0x001fca0007f9e0ff */
[----:B-----5:R-:W-:Y:S01]  /*0410*/  DADD R8, R8, R10 ;  /* 0x0000000008087229 */ /* 0x020fe2000000000a */
[----:B------:R-:W-:-:S07]  /*0420*/  IMAD.X R7, RZ, RZ, R7, P4 ;  /* 0x000000ffff077224 */ /* 0x000fce00020e0607 */
[----:B------:R-:W-:-:S08]  /*0430*/  DADD R8, R8, R12 ;  /* 0x0000000008087229 */ /* 0x000fd0000000000c */
[----:B------:R-:W-:-:S08]  /*0440*/  DADD R8, R8, R14 ;  /* 0x0000000008087229 */ /* 0x000fd0000000000e */
[----:B------:R-:W-:-:S08]  /*0450*/  DADD R8, R8, R16 ;  /* 0x0000000008087229 */ /* 0x000fd00000000010 */
[----:B--2---:R-:W-:-:S08]  /*0460*/  DADD R8, R8, R18 ;  /* 0x0000000008087229 */ /* 0x004fd00000000012 */
[----:B---3--:R-:W-:Y:S01]  /*0470*/  DADD R22, R8, R22 ;  /* 0x0000000008167229 */ /* 0x008fe20000000016 */
[----:B------:R-:W-:Y:S10]  /*0480*/  @P3 BRA `(.L_x_2) ;  /* 0xfffffffc006c3947 */ /* 0x000ff4000383ffff */
[----:B------:R-:W-:-:S07]  /*0490*/  MOV R28, R4 ;  /* 0x00000004001c7202 */ /* 0x000fce0000000f00 */
.L_x_1:
[----:B------:R-:W-:-:S13]  /*04a0*/  ISETP.NE.AND P3, PT, R2, RZ, PT ;  /* 0x000000ff0200720c */ /* 0x000fda0003f65270 */
[----:B------:R-:W-:Y:S05]  /*04b0*/  @!P3 BRA `(.L_x_3) ;  /* 0x000000040004b947 */ /* 0x000fea0003800000 */
[----:B------:R-:W-:Y:S01]  /*04c0*/  ISETP.NE.AND P3, PT, R3, RZ, PT ;  /* 0x000000ff0300720c */ /* 0x000fe20003f65270 */
[----:B------:R-:W-:-:S12]  /*04d0*/  @!P1 BRA `(.L_x_4) ;  /* 0x0000000000649947 */ /* 0x000fd80003800000 */
[----:B------:R-:W0:Y:S01]  /*04e0*/  LDC.64 R20, c[0x0][0x380] ;  /* 0x0000e000ff147b82 */ /* 0x000e220000000a00 */
[C---:B------:R-:W-:Y:S01]  /*04f0*/  IMAD.IADD R7, R25.reuse, 0x1, R28 ;  /* 0x0000000119077824 */ /* 0x040fe200078e021c */
[----:B------:R-:W-:-:S06]  /*0500*/  IADD3 R6, P4, PT, R25, R28, RZ ;  /* 0x0000001c19067210 */ /* 0x000fcc0007f9e0ff */
[----:B------:R-:W1:Y:S01]  /*0510*/  LDC.64 R26, c[0x0][0x380] ;  /* 0x0000e000ff1a7b82 */ /* 0x000e620000000a00 */
[----:B0-----:R-:W-:-:S04]  /*0520*/  IMAD.WIDE.U32 R20, R7, 0x8, R20 ;  /* 0x0000000807147825 */ /* 0x001fc800078e0014 */
[----:B------:R-:W-:Y:S02]  /*0530*/  IMAD.X R7, RZ, RZ, RZ, P4 ;  /* 0x000000ffff077224 */ /* 0x000fe400020e06ff */
[----:B------:R-:W2:Y:S01]  /*0540*/  LDG.E.64 R20, desc[UR8][R20.64] ;  /* 0x0000000814147981 */ /* 0x000ea2000c1e1b00 */
[----:B-1----:R-:W-:-:S04]  /*0550*/  LEA R26, P4, R6, R26, 0x3 ;  /* 0x0000001a061a7211 */ /* 0x002fc800078818ff */
[----:B------:R-:W-:-:S05]  /*0560*/  LEA.HI.X R27, R6, R27, R7, 0x3, P4 ;  /* 0x0000001b061b7211 */ /* 0x000fca00020f1c07 */
[----:B------:R-:W3:Y:S04]  /*0570*/  LDG.E.64 R18, desc[UR8][R26.64+0x8] ;  /* 0x000008081a127981 */ /* 0x000ee8000c1e1b00 */
[----:B------:R-:W4:Y:S04]  /*0580*/  LDG.E.64 R6, desc[UR8][R26.64+0x10] ;  /* 0x000010081a067981 */ /* 0x000f28000c1e1b00 */
[----:B------:R-:W5:Y:S04]  /*0590*/  LDG.E.64 R8, desc[UR8][R26.64+0x18] ;  /* 0x000018081a087981 */ /* 0x000f68000c1e1b00 */
[----:B------:R-:W5:Y:S04]  /*05a0*/  LDG.E.64 R10, desc[UR8][R26.64+0x20] ;  /* 0x000020081a0a7981 */ /* 0x000f68000c1e1b00 */
[----:B------:R-:W5:Y:S04]  /*05b0*/  LDG.E.64 R12, desc[UR8][R26.64+0x28] ;  /* 0x000028081a0c7981 */ /* 0x000f68000c1e1b00 */
[----:B------:R-:W5:Y:S04]  /*05c0*/  LDG.E.64 R14, desc[UR8][R26.64+0x30] ;  /* 0x000030081a0e7981 */ /* 0x000f68000c1e1b00 */
[----:B------:R-:W5:Y:S01]  /*05d0*/  LDG.E.64 R16, desc[UR8][R26.64+0x38] ;  /* 0x000038081a107981 */ /* 0x000f62000c1e1b00 */
[----:B------:R-:W-:Y:S01]  /*05e0*/  VIADD R28, R28, 0x8 ;  /* 0x000000081c1c7836 */ /* 0x000fe20000000000 */
[----:B--2---:R-:W-:-:S08]  /*05f0*/  DADD R20, R22, R20 ;  /* 0x0000000016147229 */ /* 0x004fd00000000014 */
[----:B---3--:R-:W-:-:S08]  /*0600*/  DADD R18, R20, R18 ;  /* 0x0000000014127229 */ /* 0x008fd00000000012 */
[----:B----4-:R-:W-:-:S08]  /*0610*/  DADD R6, R18, R6 ;  /* 0x0000000012067229 */ /* 0x010fd00000000006 */
[----:B-----5:R-:W-:-:S08]  /*0620*/  DADD R6, R6, R8 ;  /* 0x0000000006067229 */ /* 0x020fd00000000008 */
[----:B------:R-:W-:-:S08]  /*0630*/  DADD R6, R6, R10 ;  /* 0x0000000006067229 */ /* 0x000fd0000000000a */
[----:B------:R-:W-:-:S08]  /*0640*/  DADD R6, R6, R12 ;  /* 0x0000000006067229 */ /* 0x000fd0000000000c */
[----:B------:R-:W-:-:S08]  /*0650*/  DADD R6, R6, R14 ;  /* 0x0000000006067229 */ /* 0x000fd0000000000e */
[----:B------:R-:W-:-:S11]  /*0660*/  DADD R22, R6, R16 ;  /* 0x0000000006167229 */ /* 0x000fd60000000010 */
.L_x_4:
[----:B------:R-:W-:Y:S05]  /*0670*/  @!P3 BRA `(.L_x_3) ;  /* 0x000000000094b947 */ /* 0x000fea0003800000 */
[----:B------:R-:W-:Y:S01]  /*0680*/  ISETP.NE.AND P3, PT, R5, RZ, PT ;  /* 0x000000ff0500720c */ /* 0x000fe20003f65270 */
[----:B------:R-:W-:-:S12]  /*0690*/  @!P2 BRA `(.L_x_5) ;  /* 0x000000000044a947 */ /* 0x000fd80003800000 */
[----:B------:R-:W0:Y:S01]  /*06a0*/  LDC.64 R6, c[0x0][0x380] ;  /* 0x0000e000ff067b82 */ /* 0x000e220000000a00 */
[C---:B------:R-:W-:Y:S01]  /*06b0*/  IMAD.IADD R11, R25.reuse, 0x1, R28 ;  /* 0x00000001190b7824 */ /* 0x040fe200078e021c */
[----:B------:R-:W-:-:S06]  /*06c0*/  IADD3 R10, P4, PT, R25, R28, RZ ;  /* 0x0000001c190a7210 */ /* 0x000fcc0007f9e0ff */
[----:B------:R-:W1:Y:S01]  /*06d0*/  LDC.64 R8, c[0x0][0x380] ;  /* 0x0000e000ff087b82 */ /* 0x000e620000000a00 */
[----:B0-----:R-:W-:Y:S01]  /*06e0*/  IMAD.WIDE.U32 R6, R11, 0x8, R6 ;  /* 0x000000080b067825 */ /* 0x001fe200078e0006 */
[----:B------:R-:W-:-:S05]  /*06f0*/  IADD3.X R11, PT, PT, RZ, RZ, RZ, P4, !PT ;  /* 0x000000ffff0b7210 */ /* 0x000fca00027fe4ff */
[----:B------:R-:W2:Y:S01]  /*0700*/  LDG.E.64 R6, desc[UR8][R6.64] ;  /* 0x0000000806067981 */ /* 0x000ea2000c1e1b00 */
[----:B-1----:R-:W-:-:S04]  /*0710*/  LEA R8, P4, R10, R8, 0x3 ;  /* 0x000000080a087211 */ /* 0x002fc800078818ff */
[----:B------:R-:W-:-:S05]  /*0720*/  LEA.HI.X R9, R10, R9, R11, 0x3, P4 ;  /* 0x000000090a097211 */ /* 0x000fca00020f1c0b */
[----:B------:R-:W3:Y:S04]  /*0730*/  LDG.E.64 R12, desc[UR8][R8.64+0x8] ;  /* 0x00000808080c7981 */ /* 0x000ee8000c1e1b00 */
[----:B------:R-:W4:Y:S04]  /*0740*/  LDG.E.64 R10, desc[UR8][R8.64+0x10] ;  /* 0x00001008080a7981 */ /* 0x000f28000c1e1b00 */
[----:B------:R-:W5:Y:S01]  /*0750*/  LDG.E.64 R14, desc[UR8][R8.64+0x18] ;  /* 0x00001808080e7981 */ /* 0x000f62000c1e1b00 */
[----:B------:R-:W-:Y:S01]  /*0760*/  VIADD R28, R28, 0x4 ;  /* 0x000000041c1c7836 */ /* 0x000fe20000000000 */
[----:B--2---:R-:W-:-:S08]  /*0770*/  DADD R22, R22, R6 ;  /* 0x0000000016167229 */ /* 0x004fd00000000006 */
[----:B---3--:R-:W-:-:S08]  /*0780*/  DADD R12, R22, R12 ;  /* 0x00000000160c7229 */ /* 0x008fd0000000000c */
[----:B----4-:R-:W-:-:S08]  /*0790*/  DADD R10, R12, R10 ;  /* 0x000000000c0a7229 */ /* 0x010fd0000000000a */
[----:B-----5:R-:W-:-:S11]  /*07a0*/  DADD R22, R10, R14 ;  /* 0x000000000a167229 */ /* 0x020fd6000000000e */
.L_x_5:
[----:B------:R-:W-:Y:S05]  /*07b0*/  @!P3 BRA `(.L_x_3) ;  /* 0x000000000044b947 */ /* 0x000fea0003800000 */
[----:B------:R-:W0:Y:S01]  /*07c0*/  LDC.64 R6, c[0x0][0x380] ;  /* 0x0000e000ff067b82 */ /* 0x000e220000000a00 */
[----:B------:R-:W-:-:S04]  /*07d0*/  IMAD.IADD R9, R25, 0x1, R28 ;  /* 0x0000000119097824 */ /* 0x000fc800078e021c */
[----:B0-----:R-:W-:-:S06]  /*07e0*/  IMAD.WIDE.U32 R6, R9, 0x8, R6 ;  /* 0x0000000809067825 */ /* 0x001fcc00078e0006 */
[----:B------:R-:W2:Y:S01]  /*07f0*/  LDG.E.64 R6, desc[UR8][R6.64] ;  /* 0x0000000806067981 */ /* 0x000ea2000c1e1b00 */
[----:B------:R-:W-:Y:S01]  /*0800*/  ISETP.NE.AND P3, PT, R5, 0x1, PT ;  /* 0x000000010500780c */ /* 0x000fe20003f65270 */
[----:B--2---:R-:W-:-:S12]  /*0810*/  DADD R22, R22, R6 ;  /* 0x0000000016167229 */ /* 0x004fd80000000006 */
[----:B------:R-:W-:Y:S05]  /*0820*/  @!P3 BRA `(.L_x_3) ;  /* 0x000000000028b947 */ /* 0x000fea0003800000 */
[----:B------:R-:W0:Y:S01]  /*0830*/  LDC.64 R10, c[0x0][0x380] ;  /* 0x0000e000ff0a7b82 */ /* 0x000e220000000a00 */
[----:B------:R-:W-:-:S05]  /*0840*/  IADD3 R25, P3, PT, R25, R28, RZ ;  /* 0x0000001c19197210 */ /* 0x000fca0007f7e0ff */
[----:B------:R-:W-:Y:S01]  /*0850*/  IMAD.X R6, RZ, RZ, RZ, P3 ;  /* 0x000000ffff067224 */ /* 0x000fe200018e06ff */
[----:B0-----:R-:W-:-:S04]  /*0860*/  LEA R10, P3, R25, R10, 0x3 ;  /* 0x0000000a190a7211 */ /* 0x001fc800078618ff */
[----:B------:R-:W-:Y:S02]  /*0870*/  LEA.HI.X R11, R25, R11, R6, 0x3, P3 ;  /* 0x0000000b190b7211 */ /* 0x000fe400018f1c06 */
[----:B------:R-:W-:-:S03]  /*0880*/  ISETP.NE.AND P3, PT, R5, 0x2, PT ;  /* 0x000000020500780c */ /* 0x000fc60003f65270 */
[----:B------:R-:W2:Y:S10]  /*0890*/  LDG.E.64 R6, desc[UR8][R10.64+0x8] ;  /* 0x000008080a067981 */ /* 0x000eb4000c1e1b00 */
[----:B------:R-:W3:Y:S01]  /*08a0*/  @P3 LDG.E.64 R8, desc[UR8][R10.64+0x10] ;  /* 0x000010080a083981 */ /* 0x000ee2000c1e1b00 */
[----:B--2---:R-:W-:-:S08]  /*08b0*/  DADD R22, R22, R6 ;  /* 0x0000000016167229 */ /* 0x004fd00000000006 */
[----:B---3--:R-:W-:-:S11]  /*08c0*/  @P3 DADD R22, R22, R8 ;  /* 0x0000000016163229 */ /* 0x008fd60000000008 */
.L_x_3:
[----:B------:R-:W-:Y:S05]  /*08d0*/  @P0 BRA `(.L_x_6) ;  /* 0xfffffff800240947 */ /* 0x000fea000383ffff */
.L_x_0:
[----:B------:R-:W0:Y:S01]  /*08e0*/  I2F.F64 R2, R0 ;  /* 0x0000000000027312 */ /* 0x000e220000201c00 */
[----:B------:R-:W1:Y:S01]  /*08f0*/  LDC.64 R6, c[0x0][0x380] ;  /* 0x0000e000ff067b82 */ /* 0x000e620000000a00 */
[----:B------:R-:W-:Y:S01]  /*0900*/  IMAD R9, R0, 0x25, RZ ;  /* 0x0000002500097824 */ /* 0x000fe200078e02ff */
[----:B0-----:R-:W-:-:S10]  /*0910*/  DMUL R2, R2, 0.5 ;  /* 0x3fe0000002027828 */ /* 0x001fd40000000000 */
[----:B------:R-:W0:Y:S02]  /*0920*/  F2I.F64.FLOOR R3, R2 ;  /* 0x0000000200037311 */ /* 0x000e240000305100 */
[----:B0-----:R-:W-:-:S04]  /*0930*/  IMAD R5, R3, R0, R3 ;  /* 0x0000000003057224 */ /* 0x001fc800078e0203 */
[----:B-1----:R-:W-:-:S04]  /*0940*/  IMAD.WIDE R4, R5, 0x8, R6 ;  /* 0x0000000805047825 */ /* 0x002fc800078e0206 */
[----:B------:R-:W-:Y:S02]  /*0950*/  IMAD.WIDE R6, R9, 0x8, R6 ;  /* 0x0000000809067825 */ /* 0x000fe400078e0206 */
[----:B------:R-:W2:Y:S04]  /*0960*/  LDG.E.64 R4, desc[UR8][R4.64] ;  /* 0x0000000804047981 */ /* 0x000ea8000c1e1b00 */
[----:B------:R-:W3:Y:S01]  /*0970*/  LDG.E.64 R6, desc[UR8][R6.64+0x178] ;  /* 0x0001780806067981 */ /* 0x000ee2000c1e1b00 */
[----:B------:R-:W0:Y:S03]  /*0980*/  LDC.64 R8, c[0x0][0x380] ;  /* 0x0000e000ff087b82 */ /* 0x000e260000000a00 */
[----:B0-----:R-:W-:Y:S04]  /*0990*/  STG.E.64 desc[UR8][R8.64], R22 ;  /* 0x0000001608007986 */ /* 0x001fe8000c101b08 */
[----:B--2---:R-:W-:Y:S04]  /*09a0*/  STG.E.64 desc[UR8][R8.64+0x8], R4 ;  /* 0x0000080408007986 */ /* 0x004fe8000c101b08 */
[----:B---3--:R-:W-:Y:S01]  /*09b0*/  STG.E.64 desc[UR8][R8.64+0x10], R6 ;  /* 0x0000100608007986 */ /* 0x008fe2000c101b08 */
[----:B------:R-:W-:Y:S05]  /*09c0*/  EXIT ;  /* 0x000000000000794d */ /* 0x000fea0003800000 */
.L_x_7:
[----:B------:R-:W-:-:S00]  /*09d0*/  BRA `(.L_x_7) ;  /* 0xfffffffc00fc7947 */ /* 0x000fc0000383ffff */
[----:B------:R-:W-:-:S00]  /*09e0*/  NOP ;  /* 0x0000000000007918 */ /* 0x000fc00000000000 */
        /* <DEDUP_REMOVED lines=9> */
.L_x_16:


//--------------------- .text._Z6reducePdS_       --------------------------
	.section	.text._Z6reducePdS_,"ax",@progbits
	.align	128
        .global         _Z6reducePdS_
        .type           _Z6reducePdS_,@function
        .size           _Z6reducePdS_,(.L_x_17 - _Z6reducePdS_)
        .other          _Z6reducePdS_,@"STO_CUDA_ENTRY STV_DEFAULT"
_Z6reducePdS_:
.text._Z6reducePdS_:
[----:B------:R-:W-:Y:S01]  /*0000*/  LDC R1, c[0x0][0x37c] ;  /* 0x0000df00ff017b82 */ /* 0x000fe20000000800 */
[----:B------:R-:W0:Y:S01]  /*0010*/  S2R R0, SR_CTAID.X ;  /* 0x0000000000007919 */ /* 0x000e220000002500 */
[----:B------:R-:W0:Y:S06]  /*0020*/  LDCU UR6, c[0x0][0x360] ;  /* 0x00006c00ff0677ac */ /* 0x000e2c0008000800 */
[----:B------:R-:W1:Y:S01]  /*0030*/  LDC.64 R4, c[0x0][0x380] ;  /* 0x0000e000ff047b82 */ /* 0x000e620000000a00 */
[----:B------:R-:W0:Y:S01]  /*0040*/  S2R R7, SR_CTAID.Y ;  /* 0x0000000000077919 */ /* 0x000e220000002600 */
[----:B------:R-:W2:Y:S01]  /*0050*/  LDCU.64 UR8, c[0x0][0x358] ;  /* 0x00006b00ff0877ac */ /* 0x000ea20008000a00 */
[----:B------:R-:W3:Y:S01]  /*0060*/  S2R R2, SR_TID.X ;  /* 0x0000000000027919 */ /* 0x000ee20000002100 */
[----:B------:R-:W3:Y:S01]  /*0070*/  S2R R3, SR_TID.Y ;  /* 0x0000000000037919 */ /* 0x000ee20000002200 */
[----:B0-----:R-:W-:-:S02]  /*0080*/  IMAD R0, R0, UR6, R7 ;  /* 0x0000000600007c24 */ /* 0x001fc4000f8e0207 */
[----:B---3--:R-:W-:Y:S02]  /*0090*/  IMAD R2, R2, UR6, R3 ;  /* 0x0000000602027c24 */ /* 0x008fe4000f8e0203 */
[----:B------:R-:W-:-:S04]  /*00a0*/  IMAD R3, R0, UR6, RZ ;  /* 0x0000000600037c24 */ /* 0x000fc8000f8e02ff */
[----:B------:R-:W-:-:S04]  /*00b0*/  IMAD R3, R3, 0x2, R2 ;  /* 0x0000000203037824 */ /* 0x000fc800078e0202 */
[----:B-1----:R-:W-:-:S06]  /*00c0*/  IMAD.WIDE.U32 R4, R3, 0x8, R4 ;  /* 0x0000000803047825 */ /* 0x002fcc00078e0004 */
[----:B--2---:R-:W2:Y:S01]  /*00d0*/  LDG.E.64 R4, desc[UR8][R4.64] ;  /* 0x0000000804047981 */ /* 0x004ea2000c1e1b00 */
[----:B------:R-:W0:Y:S01]  /*00e0*/  S2UR UR5, SR_CgaCtaId ;  /* 0x00000000000579c3 */ /* 0x000e220000008800 */
[----:B------:R-:W-:Y:S02]  /*00f0*/  UMOV UR4, 0x400 ;  /* 0x0000040000047882 */ /* 0x000fe40000000000 */
[----:B0-----:R-:W-:Y:S01]  /*0100*/  ULEA UR4, UR5, UR4, 0x18 ;  /* 0x0000000405047291 */ /* 0x001fe2000f8ec0ff */
[----:B------:R-:W0:Y:S05]  /*0110*/  LDCU UR5, c[0x0][0x364] ;  /* 0x00006c80ff0577ac */ /* 0x000e2a0008000800 */
[----:B------:R-:W-:Y:S01]  /*0120*/  LEA R3, R2, UR4, 0x3 ;  /* 0x0000000402037c11 */ /* 0x000fe2000f8e18ff */
[----:B0-----:R-:W-:-:S04]  /*0130*/  UIMAD UR4, UR6, UR5, URZ ;  /* 0x00000005060472a4 */ /* 0x001fc8000f8e02ff */
[----:B------:R-:W-:Y:S01]  /*0140*/  UISETP.GE.U32.AND UP0, UPT, UR4, 0x2, UPT ;  /* 0x000000020400788c */ /* 0x000fe2000bf06070 */
[----:B--2---:R0:W-:Y:S01]  /*0150*/  STS.64 [R3], R4 ;  /* 0x0000000403007388 */ /* 0x0041e20000000a00 */
[----:B------:R-:W-:Y:S07]  /*0160*/  BAR.SYNC.DEFER_BLOCKING 0x0 ;  /* 0x0000000000007b1d */ /* 0x000fee0000010000 */
[----:B------:R-:W-:Y:S05]  /*0170*/  BRA.U !UP0, `(.L_x_8) ;  /* 0x0000000108cc7547 */ /* 0x000fea000b800000 */
[----:B------:R-:W-:Y:S02]  /*0180*/  UIADD3 UR5, UPT, UPT, UR4, -0x1, URZ ;  /* 0xffffffff04057890 */ /* 0x000fe4000fffe0ff */
[----:B------:R-:W-:Y:S02]  /*0190*/  UIADD3 UR4, UPT, UPT, UR4, -0x2, URZ ;  /* 0xfffffffe04047890 */ /* 0x000fe4000fffe0ff */
[----:B------:R-:W-:Y:S02]  /*01a0*/  ULOP3.LUT UR6, UR5, 0x3, URZ, 0xc0, !UPT ;  /* 0x0000000305067892 */ /* 0x000fe4000f8ec0ff */
[----:B------:R-:W-:-:S03]  /*01b0*/  UISETP.GE.U32.AND UP0, UPT, UR4, 0x3, UPT ;  /* 0x000000030400788c */ /* 0x000fc6000bf06070 */
[----:B------:R-:W-:-:S06]  /*01c0*/  UMOV UR4, 0x1 ;  /* 0x0000000100047882 */ /* 0x000fcc0000000000 */
[----:B------:R-:W-:Y:S05]  /*01d0*/  BRA.U !UP0, `(.L_x_9) ;  /* 0x0000000108807547 */ /* 0x000fea000b800000 */
[----:B------:R-:W-:Y:S01]  /*01e0*/  ULOP3.LUT UR5, UR5, 0xfffffffc, URZ, 0xc0, !UPT ;  /* 0xfffffffc05057892 */ /* 0x000fe2000f8ec0ff */
[----:B------:R-:W-:-:S11]  /*01f0*/  UMOV UR4, URZ ;  /* 0x000000ff00047c82 */ /* 0x000fd60008000000 */
.L_x_10:
[----:B------:R-:W-:-:S06]  /*0200*/  UIADD3 UR7, UPT, UPT, UR4, 0x1, URZ ;  /* 0x0000000104077890 */ /* 0x000fcc000fffe0ff */
[C---:B------:R-:W-:Y:S02]  /*0210*/  ISETP.GE.U32.AND P1, PT, R2.reuse, UR7, PT ;  /* 0x0000000702007c0c */ /* 0x040fe4000bf26070 */
[----:B------:R-:W-:Y:S01]  /*0220*/  ISETP.GT.U32.AND P0, PT, R2, UR7, PT ;  /* 0x0000000702007c0c */ /* 0x000fe2000bf04070 */
[----:B------:R-:W-:Y:S02]  /*0230*/  UIADD3 UR7, UPT, UPT, UR4, 0x3, URZ ;  /* 0x0000000304077890 */ /* 0x000fe4000fffe0ff */
[----:B------:R-:W-:-:S04]  /*0240*/  UIADD3 UR4, UPT, UPT, UR4, 0x4, URZ ;  /* 0x0000000404047890 */ /* 0x000fc8000fffe0ff */
[----:B------:R-:W-:-:S04]  /*0250*/  UISETP.NE.AND UP0, UPT, UR4, UR5, UPT ;  /* 0x000000050400728c */ /* 0x000fc8000bf05270 */
[----:B01----:R-:W-:Y:S04]  /*0260*/  @!P1 LDS.64 R4, [R3+0x8] ;  /* 0x0000080003049984 */ /* 0x003fe80000000a00 */
[----:B------:R-:W0:Y:S02]  /*0270*/  @!P1 LDS.64 R6, [R3] ;  /* 0x0000000003069984 */ /* 0x000e240000000a00 */
[----:B0-----:R-:W-:-:S07]  /*0280*/  @!P1 DADD R4, R4, R6 ;  /* 0x0000000004049229 */ /* 0x001fce0000000006 */
[----:B------:R-:W-:Y:S01]  /*0290*/  @!P1 STS.64 [R3], R4 ;  /* 0x0000000403009388 */ /* 0x000fe20000000a00 */
[----:B------:R-:W-:Y:S01]  /*02a0*/  BAR.SYNC.DEFER_BLOCKING 0x0 ;  /* 0x0000000000007b1d */ /* 0x000fe20000010000 */
[----:B------:R-:W-:-:S05]  /*02b0*/  ISETP.GE.U32.AND P1, PT, R2, UR7, PT ;  /* 0x0000000702007c0c */ /* 0x000fca000bf26070 */
[----:B------:R-:W-:Y:S04]  /*02c0*/  @!P0 LDS.64 R6, [R3+0x8] ;  /* 0x0000080003068984 */ /* 0x000fe80000000a00 */
        /* <DEDUP_REMOVED lines=9> */
[----:B------:R-:W-:Y:S06]  /*0360*/  BAR.SYNC.DEFER_BLOCKING 0x0 ;  /* 0x0000000000007b1d */ /* 0x000fec0000010000 */
[----:B------:R-:W-:Y:S04]  /*0370*/  @!P0 LDS.64 R4, [R3+0x8] ;  /* 0x0000080003048984 */ /* 0x000fe80000000a00 */
[----:B------:R-:W0:Y:S02]  /*0380*/  @!P0 LDS.64 R10, [R3] ;  /* 0x00000000030a8984 */ /* 0x000e240000000a00 */
[----:B0-----:R-:W-:-:S07]  /*0390*/  @!P0 DADD R4, R4, R10 ;  /* 0x0000000004048229 */ /* 0x001fce000000000a */
[----:B------:R1:W-:Y:S01]  /*03a0*/  @!P0 STS.64 [R3], R4 ;  /* 0x0000000403008388 */ /* 0x0003e20000000a00 */
[----:B------:R-:W-:Y:S06]  /*03b0*/  BAR.SYNC.DEFER_BLOCKING 0x0 ;  /* 0x0000000000007b1d */ /* 0x000fec0000010000 */
[----:B------:R-:W-:Y:S05]  /*03c0*/  BRA.U UP0, `(.L_x_10) ;  /* 0xfffffffd008c7547 */ /* 0x000fea000b83ffff */
[----:B------:R-:W-:-:S12]  /*03d0*/  UIADD3 UR4, UPT, UPT, UR4, 0x1, URZ ;  /* 0x0000000104047890 */ /* 0x000fd8000fffe0ff */
.L_x_9:
[----:B------:R-:W-:-:S09]  /*03e0*/  UISETP.NE.AND UP0, UPT, UR6, URZ, UPT ;  /* 0x000000ff0600728c */ /* 0x000fd2000bf05270 */
[----:B------:R-:W-:Y:S05]  /*03f0*/  BRA.U !UP0, `(.L_x_8) ;  /* 0x00000001082c7547 */ /* 0x000fea000b800000 */
[----:B------:R-:W-:-:S12]  /*0400*/  UIADD3 UR6, UPT, UPT, -UR6, URZ, URZ ;  /* 0x000000ff06067290 */ /* 0x000fd8000fffe1ff */
.L_x_11:
[----:B------:R-:W-:Y:S01]  /*0410*/  ISETP.GE.U32.AND P0, PT, R2, UR4, PT ;  /* 0x0000000402007c0c */ /* 0x000fe2000bf06070 */
[----:B------:R-:W-:Y:S02]  /*0420*/  UIADD3 UR6, UPT, UPT, UR6, 0x1, URZ ;  /* 0x0000000106067890 */ /* 0x000fe4000fffe0ff */
[----:B------:R-:W-:Y:S02]  /*0430*/  UIADD3 UR4, UPT, UPT, UR4, 0x1, URZ ;  /* 0x0000000104047890 */ /* 0x000fe4000fffe0ff */
[----:B------:R-:W-:-:S08]  /*0440*/  UISETP.NE.AND UP0, UPT, UR6, URZ, UPT ;  /* 0x000000ff0600728c */ /* 0x000fd0000bf05270 */
[----:B012---:R-:W-:Y:S04]  /*0450*/  @!P0 LDS.64 R4, [R3+0x8] ;  /* 0x0000080003048984 */ /* 0x007fe80000000a00 */
[----:B------:R-:W0:Y:S02]  /*0460*/  @!P0 LDS.64 R6, [R3] ;  /* 0x0000000003068984 */ /* 0x000e240000000a00 */
[----:B0-----:R-:W-:-:S07]  /*0470*/  @!P0 DADD R4, R4, R6 ;  /* 0x0000000004048229 */ /* 0x001fce0000000006 */
[----:B------:R2:W-:Y:S01]  /*0480*/  @!P0 STS.64 [R3], R4 ;  /* 0x0000000403008388 */ /* 0x0005e20000000a00 */
[----:B------:R-:W-:Y:S06]  /*0490*/  BAR.SYNC.DEFER_BLOCKING 0x0 ;  /* 0x0000000000007b1d */ /* 0x000fec0000010000 */
[----:B------:R-:W-:Y:S05]  /*04a0*/  BRA.U UP0, `(.L_x_11) ;  /* 0xfffffffd00d87547 */ /* 0x000fea000b83ffff */
.L_x_8:
[----:B------:R-:W-:-:S13]  /*04b0*/  ISETP.NE.AND P0, PT, R2, RZ, PT ;  /* 0x000000ff0200720c */ /* 0x000fda0003f05270 */
[----:B------:R-:W-:Y:S05]  /*04c0*/  @P0 EXIT ;  /* 0x000000000000094d */ /* 0x000fea0003800000 */
[----:B------:R-:W3:Y:S01]  /*04d0*/  S2UR UR5, SR_CgaCtaId ;  /* 0x00000000000579c3 */ /* 0x000ee20000008800 */
[----:B------:R-:W-:-:S07]  /*04e0*/  UMOV UR4, 0x400 ;  /* 0x0000040000047882 */ /* 0x000fce0000000000 */
[----:B012---:R-:W0:Y:S01]  /*04f0*/  LDC.64 R4, c[0x0][0x388] ;  /* 0x0000e200ff047b82 */ /* 0x007e220000000a00 */
[----:B---3--:R-:W-:Y:S01]  /*0500*/  ULEA UR4, UR5, UR4, 0x18 ;  /* 0x0000000405047291 */ /* 0x008fe2000f8ec0ff */
[----:B0-----:R-:W-:-:S08]  /*0510*/  IMAD.WIDE.U32 R4, R0, 0x8, R4 ;  /* 0x0000000800047825 */ /* 0x001fd000078e0004 */
[----:B------:R-:W0:Y:S04]  /*0520*/  LDS.64 R2, [UR4] ;  /* 0x00000004ff027984 */ /* 0x000e280008000a00 */
[----:B0-----:R-:W-:Y:S01]  /*0530*/  STG.E.64 desc[UR8][R4.64], R2 ;  /* 0x0000000204007986 */ /* 0x001fe2000c101b08 */
[----:B------:R-:W-:Y:S05]  /*0540*/  EXIT ;  /* 0x000000000000794d */ /* 0x000fea0003800000 */
.L_x_12:
        /* <DEDUP_REMOVED lines=11> */
.L_x_17:


//--------------------- .text._Z4calciPdS_        --------------------------
	.section	.text._Z4calciPdS_,"ax",@progbits
	.align	128
        .global         _Z4calciPdS_
        .type           _Z4calciPdS_,@function
        .size           _Z4calciPdS_,(.L_x_18 - _Z4calciPdS_)
        .other          _Z4calciPdS_,@"STO_CUDA_ENTRY STV_DEFAULT"
_Z4calciPdS_:
.text._Z4calciPdS_:
[----:B------:R-:W-:Y:S01]  /*0000*/  LDC R1, c[0x0][0x37c] ;  /* 0x0000df00ff017b82 */ /* 0x000fe20000000800 */
[----:B------:R-:W0:Y:S07]  /*0010*/  S2R R7, SR_TID.X ;  /* 0x0000000000077919 */ /* 0x000e2e0000002100 */
[----:B------:R-:W1:Y:S01]  /*0020*/  LDC R3, c[0x0][0x364] ;  /* 0x0000d900ff037b82 */ /* 0x000e620000000800 */
[----:B------:R-:W2:Y:S01]  /*0030*/  LDCU.64 UR8, c[0x0][0x358] ;  /* 0x00006b00ff0877ac */ /* 0x000ea20008000a00 */
[----:B------:R-:W1:Y:S06]  /*0040*/  S2R R0, SR_TID.Y ;  /* 0x0000000000007919 */ /* 0x000e6c0000002200 */
[----:B------:R-:W0:Y:S08]  /*0050*/  S2UR UR5, SR_CTAID.X ;  /* 0x00000000000579c3 */ /* 0x000e300000002500 */
[----:B------:R-:W0:Y:S08]  /*0060*/  LDC R2, c[0x0][0x360] ;  /* 0x0000d800ff027b82 */ /* 0x000e300000000800 */
[----:B------:R-:W3:Y:S08]  /*0070*/  LDC R6, c[0x0][0x380] ;  /* 0x0000e000ff067b82 */ /* 0x000ef00000000800 */
[----:B------:R-:W1:Y:S01]  /*0080*/  S2UR UR4, SR_CTAID.Y ;  /* 0x00000000000479c3 */ /* 0x000e620000002600 */
[----:B0-----:R-:W-:-:S02]  /*0090*/  IMAD R7, R2, UR5, R7 ;  /* 0x0000000502077c24 */ /* 0x001fc4000f8e0207 */
[----:B---3--:R-:W-:-:S05]  /*00a0*/  VIADD R2, R6, 0xffffffff ;  /* 0xffffffff06027836 */ /* 0x008fca0000000000 */
[----:B------:R-:W-:Y:S01]  /*00b0*/  ISETP.NE.AND P0, PT, R7, R2, PT ;  /* 0x000000020700720c */ /* 0x000fe20003f05270 */
[----:B-1----:R-:W-:-:S03]  /*00c0*/  IMAD R0, R3, UR4, R0 ;  /* 0x0000000403007c24 */ /* 0x002fc6000f8e0200 */
[----:B------:R-:W-:-:S04]  /*00d0*/  ISETP.NE.AND P0, PT, R7, RZ, P0 ;  /* 0x000000ff0700720c */ /* 0x000fc80000705270 */
[----:B------:R-:W-:-:S04]  /*00e0*/  ISETP.NE.AND P0, PT, R0, RZ, P0 ;  /* 0x000000ff0000720c */ /* 0x000fc80000705270 */
[----:B------:R-:W-:-:S13]  /*00f0*/  ISETP.NE.AND P0, PT, R0, R2, P0 ;  /* 0x000000020000720c */ /* 0x000fda0000705270 */
[----:B------:R-:W0:Y:S01]  /*0100*/  @!P0 LDC.64 R2, c[0x0][0x390] ;  /* 0x0000e400ff028b82 */ /* 0x000e220000000a00 */
[----:B------:R-:W-:-:S07]  /*0110*/  @!P0 IMAD R9, R7, R6, R0 ;  /* 0x0000000607098224 */ /* 0x000fce00078e0200 */
[----:B------:R-:W1:Y:S01]  /*0120*/  @!P0 LDC.64 R4, c[0x0][0x388] ;  /* 0x0000e200ff048b82 */ /* 0x000e620000000a00 */
[----:B0-----:R-:W-:-:S06]  /*0130*/  @!P0 IMAD.WIDE R2, R9, 0x8, R2 ;  /* 0x0000000809028825 */ /* 0x001fcc00078e0202 */
[----:B--2---:R-:W2:Y:S01]  /*0140*/  @!P0 LDG.E.64 R2, desc[UR8][R2.64] ;  /* 0x0000000802028981 */ /* 0x004ea2000c1e1b00 */
[----:B------:R-:W-:Y:S01]  /*0150*/  BSSY.RECONVERGENT B0, `(.L_x_13) ;  /* 0x0000042000007945 */ /* 0x000fe20003800200 */
[----:B-1----:R-:W-:-:S05]  /*0160*/  @!P0 IMAD.WIDE R4, R9, 0x8, R4 ;  /* 0x0000000809048825 */ /* 0x002fca00078e0204 */
[----:B--2---:R0:W-:Y:S01]  /*0170*/  @!P0 STG.E.64 desc[UR8][R4.64], R2 ;  /* 0x0000000204008986 */ /* 0x0041e2000c101b08 */
[----:B------:R-:W-:Y:S05]  /*0180*/  @!P0 BRA `(.L_x_14) ;  /* 0x0000000000f88947 */ /* 0x000fea0003800000 */
[----:B------:R-:W1:Y:S01]  /*0190*/  LDCU.64 UR4, c[0x0][0x390] ;  /* 0x00007200ff0477ac */ /* 0x000e620008000a00 */
[----:B0-----:R-:W-:Y:S01]  /*01a0*/  IMAD R3, R7, R6, R6 ;  /* 0x0000000607037224 */ /* 0x001fe200078e0206 */
[----:B------:R-:W0:Y:S04]  /*01b0*/  LDC.64 R16, c[0x0][0x390] ;  /* 0x0000e400ff107b82 */ /* 0x000e280000000a00 */
[----:B------:R-:W-:-:S04]  /*01c0*/  IADD3 R2, P0, PT, R0, R3, RZ ;  /* 0x0000000300027210 */ /* 0x000fc80007f1e0ff */
[----:B------:R-:W-:Y:S02]  /*01d0*/  LEA.HI.X.SX32 R3, R3, RZ, 0x1, P0 ;  /* 0x000000ff03037211 */ /* 0x000fe400000f0eff */
[----:B-1----:R-:W-:-:S04]  /*01e0*/  LEA R12, P0, R2, UR4, 0x3 ;  /* 0x00000004020c7c11 */ /* 0x002fc8000f8018ff */
[----:B------:R-:W-:-:S05]  /*01f0*/  LEA.HI.X R13, R2, UR5, R3, 0x3, P0 ;  /* 0x00000005020d7c11 */ /* 0x000fca00080f1c03 */
[----:B------:R-:W2:Y:S01]  /*0200*/  LDG.E.64 R10, desc[UR8][R12.64+0x8] ;  /* 0x000008080c0a7981 */ /* 0x000ea2000c1e1b00 */
[----:B------:R-:W-:-:S03]  /*0210*/  VIADD R3, R7, 0xffffffff ;  /* 0xffffffff07037836 */ /* 0x000fc60000000000 */
[----:B------:R1:W3:Y:S01]  /*0220*/  LDG.E.64 R8, desc[UR8][R12.64+-0x8] ;  /* 0xfffff8080c087981 */ /* 0x0002e2000c1e1b00 */
[----:B------:R-:W-:-:S05]  /*0230*/  IMAD R3, R3, R6, RZ ;  /* 0x0000000603037224 */ /* 0x000fca00078e02ff */
[----:B------:R-:W-:-:S04]  /*0240*/  IADD3 R2, P0, PT, R0, R3, RZ ;  /* 0x0000000300027210 */ /* 0x000fc80007f1e0ff */
[----:B------:R-:W-:Y:S02]  /*0250*/  LEA.HI.X.SX32 R3, R3, RZ, 0x1, P0 ;  /* 0x000000ff03037211 */ /* 0x000fe400000f0eff */
[----:B------:R-:W-:-:S04]  /*0260*/  LEA R14, P0, R2, UR4, 0x3 ;  /* 0x00000004020e7c11 */ /* 0x000fc8000f8018ff */
[----:B------:R-:W-:-:S05]  /*0270*/  LEA.HI.X R15, R2, UR5, R3, 0x3, P0 ;  /* 0x00000005020f7c11 */ /* 0x000fca00080f1c03 */
[----:B------:R-:W4:Y:S04]  /*0280*/  LDG.E.64 R2, desc[UR8][R14.64+-0x8] ;  /* 0xfffff8080e027981 */ /* 0x000f28000c1e1b00 */
[----:B------:R5:W4:Y:S01]  /*0290*/  LDG.E.64 R4, desc[UR8][R14.64+0x8] ;  /* 0x000008080e047981 */ /* 0x000b22000c1e1b00 */
[----:B------:R-:W-:-:S04]  /*02a0*/  IMAD R0, R7, R6, R0 ;  /* 0x0000000607007224 */ /* 0x000fc800078e0200 */
[----:B0-----:R-:W-:-:S06]  /*02b0*/  IMAD.WIDE R6, R0, 0x8, R16 ;  /* 0x0000000800067825 */ /* 0x001fcc00078e0210 */
[----:B------:R-:W4:Y:S01]  /*02c0*/  LDG.E.64 R6, desc[UR8][R6.64] ;  /* 0x0000000806067981 */ /* 0x000f22000c1e1b00 */
[----:B------:R-:W-:Y:S01]  /*02d0*/  UMOV UR4, 0xffffffff ;  /* 0xffffffff00047882 */ /* 0x000fe20000000000 */
[----:B------:R-:W-:Y:S02]  /*02e0*/  UMOV UR5, 0x7fefffff ;  /* 0x7fefffff00057882 */ /* 0x000fe40000000000 */
[----:B------:R-:W-:Y:S02]  /*02f0*/  UMOV UR6, UR5 ;  /* 0x0000000500067c82 */ /* 0x000fe40008000000 */
[----:B------:R-:W-:Y:S01]  /*0300*/  IMAD.U32 R16, RZ, RZ, UR6 ;  /* 0x00000006ff107e24 */ /* 0x000fe2000f8e00ff */
[----:B--2---:R-:W-:Y:S01]  /*0310*/  DSETP.MIN.AND P0, P1, R10, UR4, PT ;  /* 0x000000040a007e2a */ /* 0x004fe2000b900000 */
[----:B-1----:R-:W-:-:S05]  /*0320*/  IMAD.MOV.U32 R12, RZ, RZ, R11 ;  /* 0x000000ffff0c7224 */ /* 0x002fca00078e000b */
[----:B------:R-:W-:Y:S01]  /*0330*/  FSEL R13, R12, UR6, P0 ;  /* 0x000000060c0d7c08 */ /* 0x000fe20008000000 */
[----:B------:R-:W-:Y:S02]  /*0340*/  UMOV UR6, UR4 ;  /* 0x0000000400067c82 */ /* 0x000fe40008000000 */
[----:B------:R-:W-:Y:S01]  /*0350*/  SEL R10, R10, UR6, P0 ;  /* 0x000000060a0a7c07 */ /* 0x000fe20008000000 */
[----:B---3--:R-:W-:-:S04]  /*0360*/  DSETP.GTU.AND P0, PT, R8, UR4, PT ;  /* 0x0000000408007e2a */ /* 0x008fc8000bf0c000 */
[----:B------:R-:W-:-:S05]  /*0370*/  @P1 LOP3.LUT R13, R16, 0x80000, RZ, 0xfc, !PT ;  /* 0x00080000100d1812 */ /* 0x000fca00078efcff */
[----:B------:R-:W-:-:S06]  /*0380*/  IMAD.MOV.U32 R11, RZ, RZ, R13 ;  /* 0x000000ffff0b7224 */ /* 0x000fcc00078e000d */
[----:B------:R-:W-:-:S06]  /*0390*/  DSETP.GE.AND P1, PT, R8, R10, PT ;  /* 0x0000000a0800722a */ /* 0x000fcc0003f26000 */
[----:B------:R-:W-:Y:S02]  /*03a0*/  FSEL R13, R8, -QNAN , P1 ;  /* 0xffffffff080d7808 */ /* 0x000fe40000800000 */
[----:B-----5:R-:W-:Y:S01]  /*03b0*/  FSEL R15, R9, +QNAN , P1 ;  /* 0x7fefffff090f7808 */ /* 0x020fe20000800000 */
[----:B------:R-:W-:Y:S01]  /*03c0*/  DSETP.GTU.AND P1, PT, R8, R10, PT ;  /* 0x0000000a0800722a */ /* 0x000fe20003f2c000 */
[----:B------:R-:W-:Y:S02]  /*03d0*/  FSEL R13, R13, -QNAN , !P0 ;  /* 0xffffffff0d0d7808 */ /* 0x000fe40004000000 */
[----:B------:R-:W-:-:S03]  /*03e0*/  FSEL R15, R15, +QNAN , !P0 ;  /* 0x7fefffff0f0f7808 */ /* 0x000fc60004000000 */
[----:B------:R-:W-:Y:S02]  /*03f0*/  FSEL R12, R13, R10, P1 ;  /* 0x0000000a0d0c7208 */ /* 0x000fe40000800000 */
[----:B------:R-:W-:Y:S02]  /*0400*/  FSEL R13, R15, R11, P1 ;  /* 0x0000000b0f0d7208 */ /* 0x000fe40000800000 */
[----:B------:R-:W-:Y:S02]  /*0410*/  FSEL R8, R10, R8, P1 ;  /* 0x000000080a087208 */ /* 0x000fe40000800000 */
[----:B------:R-:W-:Y:S02]  /*0420*/  FSEL R9, R11, R9, P1 ;  /* 0x000000090b097208 */ /* 0x000fe40000800000 */
[----:B----4-:R-:W-:-:S04]  /*0430*/  DSETP.GTU.AND P0, PT, R2, R12, PT ;  /* 0x0000000c0200722a */ /* 0x010fc80003f0c000 */
[C-C-:B------:R-:W-:Y:S02]  /*0440*/  DSETP.GE.AND P2, PT, R2.reuse, R8.reuse, PT ;  /* 0x000000080200722a */ /* 0x140fe40003f46000 */
[----:B------:R-:W-:-:S08]  /*0450*/  DSETP.GTU.AND P1, PT, R2, R8, PT ;  /* 0x000000080200722a */ /* 0x000fd00003f2c000 */
[----:B------:R-:W-:Y:S02]  /*0460*/  @!P0 FSEL R12, R12, R2, !P2 ;  /* 0x000000020c0c8208 */ /* 0x000fe40005000000 */
[----:B------:R-:W-:Y:S02]  /*0470*/  @!P0 FSEL R13, R13, R3, !P2 ;  /* 0x000000030d0d8208 */ /* 0x000fe40005000000 */
[----:B------:R-:W-:Y:S02]  /*0480*/  FSEL R10, R12, R8, P1 ;  /* 0x000000080c0a7208 */ /* 0x000fe40000800000 */
[----:B------:R-:W-:Y:S02]  /*0490*/  FSEL R11, R13, R9, P1 ;  /* 0x000000090d0b7208 */ /* 0x000fe40000800000 */
[----:B------:R-:W-:Y:S02]  /*04a0*/  FSEL R2, R8, R2, P1 ;  /* 0x0000000208027208 */ /* 0x000fe40000800000 */
[----:B------:R-:W-:-:S02]  /*04b0*/  FSEL R3, R9, R3, P1 ;  /* 0x0000000309037208 */ /* 0x000fc40000800000 */
[C---:B------:R-:W-:Y:S01]  /*04c0*/  DSETP.GTU.AND P0, PT, R4.reuse, R10, PT ;  /* 0x0000000a0400722a */ /* 0x040fe20003f0c000 */
[----:B------:R-:W0:Y:S03]  /*04d0*/  LDC.64 R8, c[0x0][0x388] ;  /* 0x0000e200ff087b82 */ /* 0x000e260000000a00 */
[C-C-:B------:R-:W-:Y:S02]  /*04e0*/  DSETP.GE.AND P2, PT, R4.reuse, R2.reuse, PT ;  /* 0x000000020400722a */ /* 0x140fe40003f46000 */
[----:B------:R-:W-:-:S08]  /*04f0*/  DSETP.GTU.AND P1, PT, R4, R2, PT ;  /* 0x000000020400722a */ /* 0x000fd00003f2c000 */
[----:B------:R-:W-:Y:S02]  /*0500*/  @!P0 FSEL R10, R10, R4, !P2 ;  /* 0x000000040a0a8208 */ /* 0x000fe40005000000 */
[----:B------:R-:W-:Y:S02]  /*0510*/  @!P0 FSEL R11, R11, R5, !P2 ;  /* 0x000000050b0b8208 */ /* 0x000fe40005000000 */
[----:B------:R-:W-:Y:S02]  /*0520*/  FSEL R2, R10, R2, P1 ;  /* 0x000000020a027208 */ /* 0x000fe40000800000 */
[----:B------:R-:W-:Y:S01]  /*0530*/  FSEL R3, R11, R3, P1 ;  /* 0x000000030b037208 */ /* 0x000fe20000800000 */
[----:B0-----:R-:W-:-:S05]  /*0540*/  IMAD.WIDE R8, R0, 0x8, R8 ;  /* 0x0000000800087825 */ /* 0x001fca00078e0208 */
[----:B------:R-:W-:-:S07]  /*0550*/  DADD R6, R6, R2 ;  /* 0x0000000006067229 */ /* 0x000fce0000000002 */
[----:B------:R1:W-:Y:S04]  /*0560*/  STG.E.64 desc[UR8][R8.64], R6 ;  /* 0x0000000608007986 */ /* 0x0003e8000c101b08 */
.L_x_14:
[----:B------:R-:W-:Y:S05]  /*0570*/  BSYNC.RECONVERGENT B0 ;  /* 0x0000000000007941 */ /* 0x000fea0003800200 */
.L_x_13:
[----:B------:R-:W-:Y:S06]  /*0580*/  BAR.SYNC.DEFER_BLOCKING 0x0 ;  /* 0x0000000000007b1d */ /* 0x000fec0000010000 */
[----:B------:R-:W-:Y:S05]  /*0590*/  EXIT ;  /* 0x000000000000794d */ /* 0x000fea0003800000 */
.L_x_15:
        /* <DEDUP_REMOVED lines=14> */
.L_x_18:


//--------------------- .nv.shared._Z12verificationPdi --------------------------
	.section	.nv.shared._Z12verificationPdi,"aw",@nobits
	.sectionflags	@""
	.align	16
	.zero		1024


//--------------------- .nv.shared.reserved.0     --------------------------
	.section	.nv.shared.reserved.0,"aw",@nobits
	.weak		__nv_reservedSMEM_offset_0_alias
	.size		__nv_reservedSMEM_offset_0_alias, 0, 64
	.other		__nv_reservedSMEM_offset_0_alias,@"STO_CUDA_RESERVED_SHARED STV_DEFAULT"
__nv_reservedSMEM_offset_0_alias:
	.zero		0
	.zero		64


//--------------------- .nv.shared._Z6reducePdS_  --------------------------
	.section	.nv.shared._Z6reducePdS_,"aw",@nobits
	.sectionflags	@""
	.align	16
	.zero		1024


//--------------------- .nv.shared._Z4calciPdS_   --------------------------
	.section	.nv.shared._Z4calciPdS_,"aw",@nobits
	.sectionflags	@""
	.align	16
	.zero		1024


//--------------------- .nv.constant0._Z12verificationPdi --------------------------
	.section	.nv.constant0._Z12verificationPdi,"a",@progbits
	.sectionflags	@""
	.align	4
.nv.constant0._Z12verificationPdi:
	.zero		908


//--------------------- .nv.constant0._Z6reducePdS_ --------------------------
	.section	.nv.constant0._Z6reducePdS_,"a",@progbits
	.sectionflags	@""
	.align	4
.nv.constant0._Z6reducePdS_:
	.zero		912


//--------------------- .nv.constant0._Z4calciPdS_ --------------------------
	.section	.nv.constant0._Z4calciPdS_,"a",@progbits
	.sectionflags	@""
	.align	4
.nv.constant0._Z4calciPdS_:
	.zero		920


//--------------------- SYMBOLS --------------------------

	.type		.nv.reservedSmem.offset0,@object
	.size		.nv.reservedSmem.offset0,0x4
	.type		.nv.reservedSmem.cap,@object
	.size		.nv.reservedSmem.cap,0x4
